	.target	sm_90a

	.elftype	@"ET_EXEC"


//--------------------- .note.nv.tkinfo           --------------------------
	.section	.note.nv.tkinfo,"",@"SHT_NOTE"
	.sectionflags	@"SHF_NOTE_NV_TKINFO"
	.tkinfo
        /*0018*/ 	.word	0x00000002
        /*0030*/ 	.string	""
        /*0030*/ 	.string	"ptxas"
        /*0030*/ 	.string	"Cuda compilation tools, release 13.0, V13.0.88"
        /*0030*/ 	.string	"Build cuda_13.0.r13.0/compiler.36424714_0"
        /*0030*/ 	.string	"-arch sm_90a -m 64 "



//--------------------- .note.nv.cuinfo           --------------------------
	.section	.note.nv.cuinfo,"",@"SHT_NOTE"
	.sectionflags	@"SHF_NOTE_NV_CUINFO"
        /*0018*/ 	.short	0x0002
        /*001a*/ 	.short	0x005a
        /*001c*/ 	.short	0x0082
	.zero		2


//--------------------- .nv.info                  --------------------------
	.section	.nv.info,"",@"SHT_CUDA_INFO"
	.align	4


	//----- nvinfo : EIATTR_REGCOUNT
	.align		4
        /*0000*/ 	.byte	0x04, 0x2f
        /*0002*/ 	.short	(.L_15 - .L_14)
	.align		4
.L_14:
        /*0004*/ 	.word	index@(_ZN7cutlass13device_kernelINS_4gemm6kernel13GemmUniversalIN4cute5tupleIJiiiiEEENS1_10collective13CollectiveMmaINS1_34MainloopSm90TmaGmmaWarpSpecializedILi3ENS5_IJNS4_1CILi1EEESB_SB_EEENS1_32KernelTmaWarpSpecializedPingpongEEENS5_IJNSA_ILi64EEENSA_ILi128EEESG_EEENS_6half_tENS5_IJlSB_lEEESI_SJ_NS4_8TiledMMAINS4_8MMA_AtomIJNS4_4SM904GMMA26MMA_64x128x16_F32F16F16_SSILNSN_5MajorE0ELSP_0ELNSN_7ScaleInE1ELSQ_1EEEEEENS4_6LayoutISC_NS5_IJNSA_ILi0EEESU_SU_EEEEENS5_IJNS4_10UnderscoreESX_SX_EEEEENS4_13SM90_TMA_LOADENS4_14ComposedLayoutINS4_7SwizzleILi3ELi4ELi3EEENS4_18smem_ptr_flag_bitsILi16EEENST_INS5_IJNSA_ILi8EEESF_EEENS5_IJSF_SB_EEEEEEEvNS4_8identityES10_S1A_vS1B_EENS_8epilogue10collective6detail29Sm90TmaWarpSpecializedAdapterINS1E_15DefaultEpilogueISI_SJ_SJ_NS1D_6thread17LinearCombinationISI_Li1EffLNS1I_9ScaleType4KindE0ELNS_15FloatRoundStyleE2ESI_EENS1_15EpilogueDefaultEEEEEvvEEEEvNT_6ParamsE)
        /*0008*/ 	.word	0x000000a8


	//----- nvinfo : EIATTR_FRAME_SIZE
	.align		4
.L_15:
        /*000c*/ 	.byte	0x04, 0x11
        /*000e*/ 	.short	(.L_17 - .L_16)
	.align		4
.L_16:
        /*0010*/ 	.word	index@(_ZN7cutlass13device_kernelINS_4gemm6kernel13GemmUniversalIN4cute5tupleIJiiiiEEENS1_10collective13CollectiveMmaINS1_34MainloopSm90TmaGmmaWarpSpecializedILi3ENS5_IJNS4_1CILi1EEESB_SB_EEENS1_32KernelTmaWarpSpecializedPingpongEEENS5_IJNSA_ILi64EEENSA_ILi128EEESG_EEENS_6half_tENS5_IJlSB_lEEESI_SJ_NS4_8TiledMMAINS4_8MMA_AtomIJNS4_4SM904GMMA26MMA_64x128x16_F32F16F16_SSILNSN_5MajorE0ELSP_0ELNSN_7ScaleInE1ELSQ_1EEEEEENS4_6LayoutISC_NS5_IJNSA_ILi0EEESU_SU_EEEEENS5_IJNS4_10UnderscoreESX_SX_EEEEENS4_13SM90_TMA_LOADENS4_14ComposedLayoutINS4_7SwizzleILi3ELi4ELi3EEENS4_18smem_ptr_flag_bitsILi16EEENST_INS5_IJNSA_ILi8EEESF_EEENS5_IJSF_SB_EEEEEEEvNS4_8identityES10_S1A_vS1B_EENS_8epilogue10collective6detail29Sm90TmaWarpSpecializedAdapterINS1E_15DefaultEpilogueISI_SJ_SJ_NS1D_6thread17LinearCombinationISI_Li1EffLNS1I_9ScaleType4KindE0ELNS_15FloatRoundStyleE2ESI_EENS1_15EpilogueDefaultEEEEEvvEEEEvNT_6ParamsE)
        /*0014*/ 	.word	0x00000008


	//----- nvinfo : EIATTR_MIN_STACK_SIZE
	.align		4
.L_17:
        /*0018*/ 	.byte	0x04, 0x12
        /*001a*/ 	.short	(.L_19 - .L_18)
	.align		4
.L_18:
        /*001c*/ 	.word	index@(_ZN7cutlass13device_kernelINS_4gemm6kernel13GemmUniversalIN4cute5tupleIJiiiiEEENS1_10collective13CollectiveMmaINS1_34MainloopSm90TmaGmmaWarpSpecializedILi3ENS5_IJNS4_1CILi1EEESB_SB_EEENS1_32KernelTmaWarpSpecializedPingpongEEENS5_IJNSA_ILi64EEENSA_ILi128EEESG_EEENS_6half_tENS5_IJlSB_lEEESI_SJ_NS4_8TiledMMAINS4_8MMA_AtomIJNS4_4SM904GMMA26MMA_64x128x16_F32F16F16_SSILNSN_5MajorE0ELSP_0ELNSN_7ScaleInE1ELSQ_1EEEEEENS4_6LayoutISC_NS5_IJNSA_ILi0EEESU_SU_EEEEENS5_IJNS4_10UnderscoreESX_SX_EEEEENS4_13SM90_TMA_LOADENS4_14ComposedLayoutINS4_7SwizzleILi3ELi4ELi3EEENS4_18smem_ptr_flag_bitsILi16EEENST_INS5_IJNSA_ILi8EEESF_EEENS5_IJSF_SB_EEEEEEEvNS4_8identityES10_S1A_vS1B_EENS_8epilogue10collective6detail29Sm90TmaWarpSpecializedAdapterINS1E_15DefaultEpilogueISI_SJ_SJ_NS1D_6thread17LinearCombinationISI_Li1EffLNS1I_9ScaleType4KindE0ELNS_15FloatRoundStyleE2ESI_EENS1_15EpilogueDefaultEEEEEvvEEEEvNT_6ParamsE)
        /*0020*/ 	.word	0x00000008
.L_19:


//--------------------- .nv.compat                --------------------------
	.section	.nv.compat,"",@"SHT_CUDA_COMPAT_INFO"
	.align	4
        /*0000*/ 	.byte	0x02, 0x09, 0x01, 0x00, 0x02, 0x02, 0x04, 0x00, 0x02, 0x05, 0x05, 0x00, 0x03, 0x07, 0x01, 0x01
        /*0010*/ 	.byte	0x02, 0x03, 0x01, 0x00, 0x02, 0x06, 0x01, 0x00, 0x04, 0x0b, 0x08, 0x00, 0x00, 0x00, 0x00, 0x00
        /*0020*/ 	.byte	0x00, 0x00, 0x00, 0x00


//--------------------- .nv.info._ZN7cutlass13device_kernelINS_4gemm6kernel13GemmUniversalIN4cute5tupleIJiiiiEEENS1_10collective13CollectiveMmaINS1_34MainloopSm90TmaGmmaWarpSpecializedILi3ENS5_IJNS4_1CILi1EEESB_SB_EEENS1_32KernelTmaWarpSpecializedPingpongEEENS5_IJNSA_ILi64EEENSA_ILi128EEESG_EEENS_6half_tENS5_IJlSB_lEEESI_SJ_NS4_8TiledMMAINS4_8MMA_AtomIJNS4_4SM904GMMA26MMA_64x128x16_F32F16F16_SSILNSN_5MajorE0ELSP_0ELNSN_7ScaleInE1ELSQ_1EEEEEENS4_6LayoutISC_NS5_IJNSA_ILi0EEESU_SU_EEEEENS5_IJNS4_10UnderscoreESX_SX_EEEEENS4_13SM90_TMA_LOADENS4_14ComposedLayoutINS4_7SwizzleILi3ELi4ELi3EEENS4_18smem_ptr_flag_bitsILi16EEENST_INS5_IJNSA_ILi8EEESF_EEENS5_IJSF_SB_EEEEEEEvNS4_8identityES10_S1A_vS1B_EENS_8epilogue10collective6detail29Sm90TmaWarpSpecializedAdapterINS1E_15DefaultEpilogueISI_SJ_SJ_NS1D_6thread17LinearCombinationISI_Li1EffLNS1I_9ScaleType4KindE0ELNS_15FloatRoundStyleE2ESI_EENS1_15EpilogueDefaultEEEEEvvEEEEvNT_6ParamsE --------------------------
	.section	.nv.info._ZN7cutlass13device_kernelINS_4gemm6kernel13GemmUniversalIN4cute5tupleIJiiiiEEENS1_10collective13CollectiveMmaINS1_34MainloopSm90TmaGmmaWarpSpecializedILi3ENS5_IJNS4_1CILi1EEESB_SB_EEENS1_32KernelTmaWarpSpecializedPingpongEEENS5_IJNSA_ILi64EEENSA_ILi128EEESG_EEENS_6half_tENS5_IJlSB_lEEESI_SJ_NS4_8TiledMMAINS4_8MMA_AtomIJNS4_4SM904GMMA26MMA_64x128x16_F32F16F16_SSILNSN_5MajorE0ELSP_0ELNSN_7ScaleInE1ELSQ_1EEEEEENS4_6LayoutISC_NS5_IJNSA_ILi0EEESU_SU_EEEEENS5_IJNS4_10UnderscoreESX_SX_EEEEENS4_13SM90_TMA_LOADENS4_14ComposedLayoutINS4_7SwizzleILi3ELi4ELi3EEENS4_18smem_ptr_flag_bitsILi16EEENST_INS5_IJNSA_ILi8EEESF_EEENS5_IJSF_SB_EEEEEEEvNS4_8identityES10_S1A_vS1B_EENS_8epilogue10collective6detail29Sm90TmaWarpSpecializedAdapterINS1E_15DefaultEpilogueISI_SJ_SJ_NS1D_6thread17LinearCombinationISI_Li1EffLNS1I_9ScaleType4KindE0ELNS_15FloatRoundStyleE2ESI_EENS1_15EpilogueDefaultEEEEEvvEEEEvNT_6ParamsE,"",@"SHT_CUDA_INFO"
	.sectionflags	@""
	.align	4


	//----- nvinfo : EIATTR_CUDA_API_VERSION
	.align		4
        /*0000*/ 	.byte	0x04, 0x37
        /*0002*/ 	.short	(.L_21 - .L_20)
.L_20:
        /*0004*/ 	.word	0x00000082


	//----- nvinfo : EIATTR_KPARAM_INFO
	.align		4
.L_21:
        /*0008*/ 	.byte	0x04, 0x17
        /*000a*/ 	.short	(.L_23 - .L_22)
.L_22:
        /*000c*/ 	.word	0x00000000
        /*0010*/ 	.short	0x0000
        /*0012*/ 	.short	0x0070
        /*0014*/ 	.byte	0x00, 0xf0, 0x01, 0x10


	//----- nvinfo : EIATTR_SPARSE_MMA_MASK
	.align		4
.L_23:
        /*0018*/ 	.byte	0x03, 0x50
        /*001a*/ 	.short	0x0000


	//----- nvinfo : EIATTR_MAXREG_COUNT
	.align		4
        /*001c*/ 	.byte	0x03, 0x1b
        /*001e*/ 	.short	0x00a8


	//----- nvinfo : EIATTR_NUM_BARRIERS
	.align		4
        /*0020*/ 	.byte	0x02, 0x4c
        /*0022*/ 	.byte	0x01
	.zero		1


	//----- nvinfo : EIATTR_EXTERNS
	.align		4
        /*0024*/ 	.byte	0x04, 0x0f
        /*0026*/ 	.short	(.L_25 - .L_24)


	//   ....[0]....
	.align		4
.L_24:
        /*0028*/ 	.word	index@(__assertfail)


	//----- nvinfo : EIATTR_ANNOTATIONS
	.align		4
.L_25:
        /*002c*/ 	.byte	0x04, 0x55
        /*002e*/ 	.short	(.L_27 - .L_26)


	//   ....[0]....
.L_26:
        /*0030*/ 	.word	0x00000001
        /*0034*/ 	.byte	0xb0, 0x0a, 0x00, 0x00, 0x01, 0x00, 0x00, 0x00, 0xd0, 0x11, 0x00, 0x00, 0x01, 0x00, 0x00, 0x00
        /*0044*/ 	.byte	0x20, 0x64, 0x00, 0x00, 0x01, 0x00, 0x00, 0x00, 0xa0, 0x70, 0x00, 0x00


	//----- nvinfo : EIATTR_MERCURY_ISA_VERSION
	.align		4
.L_27:
        /*0050*/ 	.byte	0x03, 0x5f
        /*0052*/ 	.short	0x0101


	//----- nvinfo : EIATTR_INT_WARP_WIDE_INSTR_OFFSETS
	.align		4
        /*0054*/ 	.byte	0x04, 0x31
        /*0056*/ 	.short	(.L_29 - .L_28)


	//   ....[0]....
.L_28:
        /*0058*/ 	.word	0x000003d0


	//   ....[1]....
        /*005c*/ 	.word	0x000003f0


	//   ....[2]....
        /*0060*/ 	.word	0x00000470


	//   ....[3]....
        /*0064*/ 	.word	0x00000480


	//   ....[4]....
        /*0068*/ 	.word	0x00000490


	//   ....[5]....
        /*006c*/ 	.word	0x000004b0


	//   ....[6]....
        /*0070*/ 	.word	0x00000540


	//   ....[7]....
        /*0074*/ 	.word	0x00000560


	//----- nvinfo : EIATTR_COOP_GROUP_MASK_REGIDS
	.align		4
.L_29:
        /*0078*/ 	.byte	0x04, 0x29
        /*007a*/ 	.short	(.L_31 - .L_30)


	//   ....[0]....
.L_30:
        /*007c*/ 	.word	0xffffffff


	//   ....[1]....
        /*0080*/ 	.word	0xffffffff


	//   ....[2]....
        /*0084*/ 	.word	0xffffffff


	//   ....[3]....
        /*0088*/ 	.word	0xffffffff


	//   ....[4]....
        /*008c*/ 	.word	0xffffffff


	//   ....[5]....
        /*0090*/ 	.word	0xffffffff


	//----- nvinfo : EIATTR_COOP_GROUP_INSTR_OFFSETS
	.align		4
.L_31:
        /*0094*/ 	.byte	0x04, 0x28
        /*0096*/ 	.short	(.L_33 - .L_32)


	//   ....[0]....
.L_32:
        /*0098*/ 	.word	0x00000070


	//   ....[1]....
        /*009c*/ 	.word	0x00000080


	//   ....[2]....
        /*00a0*/ 	.word	0x00000140


	//   ....[3]....
        /*00a4*/ 	.word	0x000002b0


	//   ....[4]....
        /*00a8*/ 	.word	0x000002f0


	//   ....[5]....
        /*00ac*/ 	.word	0x00000330


	//----- nvinfo : EIATTR_REG_RECONFIG
	.align		4
.L_33:
        /*00b0*/ 	.byte	0x01, 0x54
	.zero		2


	//----- nvinfo : EIATTR_SYSCALL_OFFSETS
	.align		4
        /*00b4*/ 	.byte	0x04, 0x46
        /*00b6*/ 	.short	(.L_35 - .L_34)


	//   ....[0]....
.L_34:
        /*00b8*/ 	.word	0x00001650


	//----- nvinfo : EIATTR_MBARRIER_INSTR_OFFSETS
	.align		4
.L_35:
        /*00bc*/ 	.byte	0x04, 0x39
        /*00be*/ 	.short	(.L_37 - .L_36)


	//   ....[0]....
.L_36:
        /*00c0*/ 	.word	0x00000240
        /*00c4*/ 	.word	0x000000ff
        /*00c8*/ 	.word	0x00000000
        /*00cc*/ 	.short	0x0100
        /*00ce*/ 	.byte	0x08
	.zero		1


	//   ....[1]....
        /*00d0*/ 	.word	0x00000250
        /*00d4*/ 	.word	0x000000ff
        /*00d8*/ 	.word	0x00000018
        /*00dc*/ 	.short	0x0100
        /*00de*/ 	.byte	0x08
	.zero		1


	//   ....[2]....
        /*00e0*/ 	.word	0x00000260
        /*00e4*/ 	.word	0x000000ff
        /*00e8*/ 	.word	0x00000008
        /*00ec*/ 	.short	0x0100
        /*00ee*/ 	.byte	0x08
	.zero		1


	//   ....[3]....
        /*00f0*/ 	.word	0x00000270
        /*00f4*/ 	.word	0x000000ff
        /*00f8*/ 	.word	0x00000020
        /*00fc*/ 	.short	0x0100
        /*00fe*/ 	.byte	0x08
	.zero		1


	//   ....[4]....
        /*0100*/ 	.word	0x00000280
        /*0104*/ 	.word	0x000000ff
        /*0108*/ 	.word	0x00000010
        /*010c*/ 	.short	0x0100
        /*010e*/ 	.byte	0x08
	.zero		1


	//   ....[5]....
        /*0110*/ 	.word	0x00000290
        /*0114*/ 	.word	0x000000ff
        /*0118*/ 	.word	0x00000028
        /*011c*/ 	.short	0x0100
        /*011e*/ 	.byte	0x08
	.zero		1


	//   ....[6]....
        /*0120*/ 	.word	0x000005a0
        /*0124*/ 	.word	0x000000ff
        /*0128*/ 	.word	0x00000060
        /*012c*/ 	.short	0x0100
        /*012e*/ 	.byte	0x08
	.zero		1


	//   ....[7]....
        /*0130*/ 	.word	0x00000610
        /*0134*/ 	.word	0x000000ff
        /*0138*/ 	.word	0x00000068
        /*013c*/ 	.short	0x0100
        /*013e*/ 	.byte	0x08
	.zero		1


	//   ....[8]....
        /*0140*/ 	.word	0x00000630
        /*0144*/ 	.word	0x000000ff
        /*0148*/ 	.word	0x00000040
        /*014c*/ 	.short	0x0100
        /*014e*/ 	.byte	0x09
	.zero		1


	//   ....[9]....
        /*0150*/ 	.word	0x00000640
        /*0154*/ 	.word	0x000000ff
        /*0158*/ 	.word	0x00000048
        /*015c*/ 	.short	0x0100
        /*015e*/ 	.byte	0x09
	.zero		1


	//   ....[10]....
        /*0160*/ 	.word	0x00000650
        /*0164*/ 	.word	0x000000ff
        /*0168*/ 	.word	0x00000050
        /*016c*/ 	.short	0x0100
        /*016e*/ 	.byte	0x09
	.zero		1


	//   ....[11]....
        /*0170*/ 	.word	0x00000660
        /*0174*/ 	.word	0x000000ff
        /*0178*/ 	.word	0x00000058
        /*017c*/ 	.short	0x0100
        /*017e*/ 	.byte	0x09
	.zero		1


	//   ....[12]....
        /*0180*/ 	.word	0x00001510
        /*0184*/ 	.word	0x000000ff
        /*0188*/ 	.word	0xfffffff8
        /*018c*/ 	.short	0x010a
        /*018e*/ 	.byte	0x2b
	.zero		1


	//   ....[13]....
        /*0190*/ 	.word	0x000016d0
        /*0194*/ 	.word	0x00000003
        /*0198*/ 	.word	0x00000000
        /*019c*/ 	.short	0x010a
        /*019e*/ 	.byte	0x3f
	.zero		1


	//   ....[14]....
        /*01a0*/ 	.word	0x00001730
        /*01a4*/ 	.word	0x00000003
        /*01a8*/ 	.word	0x00000000
        /*01ac*/ 	.short	0x010a
        /*01ae*/ 	.byte	0x3f
	.zero		1


	//   ....[15]....
        /*01b0*/ 	.word	0x00001c50
        /*01b4*/ 	.word	0x000000ff
        /*01b8*/ 	.word	0x00000000
        /*01bc*/ 	.short	0x010a
        /*01be*/ 	.byte	0x08
	.zero		1


	//   ....[16]....
        /*01c0*/ 	.word	0x00001c90
        /*01c4*/ 	.word	0x000000ff
        /*01c8*/ 	.word	0x00000000
        /*01cc*/ 	.short	0x010a
        /*01ce*/ 	.byte	0x08
	.zero		1


	//   ....[17]....
        /*01d0*/ 	.word	0x000020b0
        /*01d4*/ 	.word	0x000000ff
        /*01d8*/ 	.word	0x00000000
        /*01dc*/ 	.short	0x0101
        /*01de*/ 	.byte	0x08
	.zero		1


	//   ....[18]....
        /*01e0*/ 	.word	0x000021b0
        /*01e4*/ 	.word	0x00000003
        /*01e8*/ 	.word	0x00000000
        /*01ec*/ 	.short	0x0101
        /*01ee*/ 	.byte	0x2e
	.zero		1


	//   ....[19]....
        /*01f0*/ 	.word	0x00002280
        /*01f4*/ 	.word	0x000000ff
        /*01f8*/ 	.word	0x00000000
        /*01fc*/ 	.short	0x0101
        /*01fe*/ 	.byte	0x06
	.zero		1


	//   ....[20]....
        /*0200*/ 	.word	0x000022f0
        /*0204*/ 	.word	0x000000ff
        /*0208*/ 	.word	0x00000008
        /*020c*/ 	.short	0x010a
        /*020e*/ 	.byte	0x2b
	.zero		1


	//   ....[21]....
        /*0210*/ 	.word	0x00006460
        /*0214*/ 	.word	0x00000000
        /*0218*/ 	.word	0x00000000
        /*021c*/ 	.short	0x0101
        /*021e*/ 	.byte	0x2e
	.zero		1


	//   ....[22]....
        /*0220*/ 	.word	0x00006d50
        /*0224*/ 	.word	0x0000000b
        /*0228*/ 	.word	0x00000018
        /*022c*/ 	.short	0x010a
        /*022e*/ 	.byte	0x3f
	.zero		1


	//   ....[23]....
        /*0230*/ 	.word	0x000071d0
        /*0234*/ 	.word	0x00000006
        /*0238*/ 	.word	0x00000068
        /*023c*/ 	.short	0x0101
        /*023e*/ 	.byte	0x3f
	.zero		1


	//   ....[24]....
        /*0240*/ 	.word	0x000078f0
        /*0244*/ 	.word	0x00000007
        /*0248*/ 	.word	0x00000000
        /*024c*/ 	.short	0x010a
        /*024e*/ 	.byte	0x3f
	.zero		1


	//   ....[25]....
        /*0250*/ 	.word	0x00007970
        /*0254*/ 	.word	0x00000004
        /*0258*/ 	.word	0x00000000
        /*025c*/ 	.short	0x010a
        /*025e*/ 	.byte	0x3f
	.zero		1


	//   ....[26]....
        /*0260*/ 	.word	0x00007a00
        /*0264*/ 	.word	0x00000005
        /*0268*/ 	.word	0x00000000
        /*026c*/ 	.short	0x010a
        /*026e*/ 	.byte	0x3f
	.zero		1


	//   ....[27]....
        /*0270*/ 	.word	0x00007a70
        /*0274*/ 	.word	0x00000003
        /*0278*/ 	.word	0xfffffff8
        /*027c*/ 	.short	0x010a
        /*027e*/ 	.byte	0x3f
	.zero		1


	//   ....[28]....
        /*0280*/ 	.word	0x00007ac0
        /*0284*/ 	.word	0x00000003
        /*0288*/ 	.word	0x00000000
        /*028c*/ 	.short	0x010a
        /*028e*/ 	.byte	0x3f
	.zero		1


	//   ....[29]....
        /*0290*/ 	.word	0x00007b20
        /*0294*/ 	.word	0x00000004
        /*0298*/ 	.word	0x00000000
        /*029c*/ 	.short	0x010a
        /*029e*/ 	.byte	0x3f
	.zero		1


	//   ....[30]....
        /*02a0*/ 	.word	0x00007b80
        /*02a4*/ 	.word	0x00000003
        /*02a8*/ 	.word	0x00000008
        /*02ac*/ 	.short	0x010a
        /*02ae*/ 	.byte	0x3f
	.zero		1


	//   ....[31]....
        /*02b0*/ 	.word	0x00007c50
        /*02b4*/ 	.word	0x0000000b
        /*02b8*/ 	.word	0x00000018
        /*02bc*/ 	.short	0x010a
        /*02be*/ 	.byte	0x3f
	.zero		1


	//   ....[32]....
        /*02c0*/ 	.word	0x00007d20
        /*02c4*/ 	.word	0x00000007
        /*02c8*/ 	.word	0x00000000
        /*02cc*/ 	.short	0x010a
        /*02ce*/ 	.byte	0x3f
	.zero		1


	//   ....[33]....
        /*02d0*/ 	.word	0x00007d70
        /*02d4*/ 	.word	0x00000004
        /*02d8*/ 	.word	0x00000000
        /*02dc*/ 	.short	0x010a
        /*02de*/ 	.byte	0x3f
	.zero		1


	//----- nvinfo : EIATTR_NUM_MBARRIERS
	.align		4
.L_37:
        /*02e0*/ 	.byte	0x03, 0x38
        /*02e2*/ 	.short	0x000c


	//----- nvinfo : EIATTR_EXIT_INSTR_OFFSETS
	.align		4
        /*02e4*/ 	.byte	0x04, 0x1c
        /*02e6*/ 	.short	(.L_39 - .L_38)


	//   ....[0]....
.L_38:
        /*02e8*/ 	.word	0x00001160


	//   ....[1]....
        /*02ec*/ 	.word	0x000011c0


	//   ....[2]....
        /*02f0*/ 	.word	0x00006a80


	//   ....[3]....
        /*02f4*/ 	.word	0x00006ab0


	//   ....[4]....
        /*02f8*/ 	.word	0x00007a50


	//----- nvinfo : EIATTR_MAX_THREADS
	.align		4
.L_39:
        /*02fc*/ 	.byte	0x04, 0x05
        /*02fe*/ 	.short	(.L_41 - .L_40)
.L_40:
        /*0300*/ 	.word	0x00000180
        /*0304*/ 	.word	0x00000001
        /*0308*/ 	.word	0x00000001


	//----- nvinfo : EIATTR_CRS_STACK_SIZE
	.align		4
.L_41:
        /*030c*/ 	.byte	0x04, 0x1e
        /*030e*/ 	.short	(.L_43 - .L_42)
.L_42:
        /*0310*/ 	.word	0x00000000


	//----- nvinfo : EIATTR_CBANK_PARAM_SIZE
	.align		4
.L_43:
        /*0314*/ 	.byte	0x03, 0x19
        /*0316*/ 	.short	0x0470


	//----- nvinfo : EIATTR_PARAM_CBANK
	.align		4
        /*0318*/ 	.byte	0x04, 0x0a
        /*031a*/ 	.short	(.L_45 - .L_44)
	.align		4
.L_44:
        /*031c*/ 	.word	index@(.nv.constant0._ZN7cutlass13device_kernelINS_4gemm6kernel13GemmUniversalIN4cute5tupleIJiiiiEEENS1_10collective13CollectiveMmaINS1_34MainloopSm90TmaGmmaWarpSpecializedILi3ENS5_IJNS4_1CILi1EEESB_SB_EEENS1_32KernelTmaWarpSpecializedPingpongEEENS5_IJNSA_ILi64EEENSA_ILi128EEESG_EEENS_6half_tENS5_IJlSB_lEEESI_SJ_NS4_8TiledMMAINS4_8MMA_AtomIJNS4_4SM904GMMA26MMA_64x128x16_F32F16F16_SSILNSN_5MajorE0ELSP_0ELNSN_7ScaleInE1ELSQ_1EEEEEENS4_6LayoutISC_NS5_IJNSA_ILi0EEESU_SU_EEEEENS5_IJNS4_10UnderscoreESX_SX_EEEEENS4_13SM90_TMA_LOADENS4_14ComposedLayoutINS4_7SwizzleILi3ELi4ELi3EEENS4_18smem_ptr_flag_bitsILi16EEENST_INS5_IJNSA_ILi8EEESF_EEENS5_IJSF_SB_EEEEEEEvNS4_8identityES10_S1A_vS1B_EENS_8epilogue10collective6detail29Sm90TmaWarpSpecializedAdapterINS1E_15DefaultEpilogueISI_SJ_SJ_NS1D_6thread17LinearCombinationISI_Li1EffLNS1I_9ScaleType4KindE0ELNS_15FloatRoundStyleE2ESI_EENS1_15EpilogueDefaultEEEEEvvEEEEvNT_6ParamsE)
        /*0320*/ 	.short	0x0210
        /*0322*/ 	.short	0x0470


	//----- nvinfo : EIATTR_SW_WAR
	.align		4
.L_45:
        /*0324*/ 	.byte	0x04, 0x36
        /*0326*/ 	.short	(.L_47 - .L_46)
.L_46:
        /*0328*/ 	.word	0x00000008
.L_47:


//--------------------- .nv.callgraph             --------------------------
	.section	.nv.callgraph,"",@"SHT_CUDA_CALLGRAPH"
	.align	4
	.sectionentsize	8
	.align		4
        /*0000*/ 	.word	0x00000000
	.align		4
        /*0004*/ 	.word	0xffffffff
	.align		4
        /*0008*/ 	.word	index@(_ZN7cutlass13device_kernelINS_4gemm6kernel13GemmUniversalIN4cute5tupleIJiiiiEEENS1_10collective13CollectiveMmaINS1_34MainloopSm90TmaGmmaWarpSpecializedILi3ENS5_IJNS4_1CILi1EEESB_SB_EEENS1_32KernelTmaWarpSpecializedPingpongEEENS5_IJNSA_ILi64EEENSA_ILi128EEESG_EEENS_6half_tENS5_IJlSB_lEEESI_SJ_NS4_8TiledMMAINS4_8MMA_AtomIJNS4_4SM904GMMA26MMA_64x128x16_F32F16F16_SSILNSN_5MajorE0ELSP_0ELNSN_7ScaleInE1ELSQ_1EEEEEENS4_6LayoutISC_NS5_IJNSA_ILi0EEESU_SU_EEEEENS5_IJNS4_10UnderscoreESX_SX_EEEEENS4_13SM90_TMA_LOADENS4_14ComposedLayoutINS4_7SwizzleILi3ELi4ELi3EEENS4_18smem_ptr_flag_bitsILi16EEENST_INS5_IJNSA_ILi8EEESF_EEENS5_IJSF_SB_EEEEEEEvNS4_8identityES10_S1A_vS1B_EENS_8epilogue10collective6detail29Sm90TmaWarpSpecializedAdapterINS1E_15DefaultEpilogueISI_SJ_SJ_NS1D_6thread17LinearCombinationISI_Li1EffLNS1I_9ScaleType4KindE0ELNS_15FloatRoundStyleE2ESI_EENS1_15EpilogueDefaultEEEEEvvEEEEvNT_6ParamsE)
	.align		4
        /*000c*/ 	.word	index@(__assertfail)
	.align		4
        /*0010*/ 	.word	0x00000000
	.align		4
        /*0014*/ 	.word	0xfffffffe
	.align		4
        /*0018*/ 	.word	0x00000000
	.align		4
        /*001c*/ 	.word	0xfffffffd
	.align		4
        /*0020*/ 	.word	0x00000000
	.align		4
        /*0024*/ 	.word	0xfffffffc


//--------------------- .nv.constant4             --------------------------
	.section	.nv.constant4,"a",@progbits
	.align	8
	.align		8
.nv.constant4:
        /*0000*/ 	.dword	__assertfail
	.align		8
        /*0008*/ 	.dword	__unnamed_1
	.align		8
        /*0010*/ 	.dword	_ZN39_INTERNAL_64b044d3_4_k_cu_c5374902_28954cuda3std3__45__cpo5beginE
	.align		8
        /*0018*/ 	.dword	_ZN39_INTERNAL_64b044d3_4_k_cu_c5374902_28954cuda3std3__45__cpo3endE
	.align		8
        /*0020*/ 	.dword	_ZN39_INTERNAL_64b044d3_4_k_cu_c5374902_28954cuda3std3__45__cpo6cbeginE
	.align		8
        /*0028*/ 	.dword	_ZN39_INTERNAL_64b044d3_4_k_cu_c5374902_28954cuda3std3__45__cpo4cendE
	.align		8
        /*0030*/ 	.dword	_ZN39_INTERNAL_64b044d3_4_k_cu_c5374902_28954cuda3std3__441_GLOBAL__N__64b044d3_4_k_cu_c5374902_28956ignoreE
	.align		8
        /*0038*/ 	.dword	_ZN39_INTERNAL_64b044d3_4_k_cu_c5374902_28954cuda3std3__419piecewise_constructE
	.align		8
        /*0040*/ 	.dword	_ZN39_INTERNAL_64b044d3_4_k_cu_c5374902_28954cuda3std3__48in_placeE
	.align		8
        /*0048*/ 	.dword	_ZN39_INTERNAL_64b044d3_4_k_cu_c5374902_28954cuda3std6ranges3__45__cpo4swapE
	.align		8
        /*0050*/ 	.dword	_ZN39_INTERNAL_64b044d3_4_k_cu_c5374902_28954cuda3std6ranges3__45__cpo9iter_moveE
	.align		8
        /*0058*/ 	.dword	_ZN39_INTERNAL_64b044d3_4_k_cu_c5374902_28954cute7productE
	.align		8
        /*0060*/ 	.dword	_ZN39_INTERNAL_64b044d3_4_k_cu_c5374902_28954cute1_E
	.align		8
        /*0068*/ 	.dword	$str$22
	.align		8
        /*0070*/ 	.dword	$str$23


//--------------------- .text._ZN7cutlass13device_kernelINS_4gemm6kernel13GemmUniversalIN4cute5tupleIJiiiiEEENS1_10collective13CollectiveMmaINS1_34MainloopSm90TmaGmmaWarpSpecializedILi3ENS5_IJNS4_1CILi1EEESB_SB_EEENS1_32KernelTmaWarpSpecializedPingpongEEENS5_IJNSA_ILi64EEENSA_ILi128EEESG_EEENS_6half_tENS5_IJlSB_lEEESI_SJ_NS4_8TiledMMAINS4_8MMA_AtomIJNS4_4SM904GMMA26MMA_64x128x16_F32F16F16_SSILNSN_5MajorE0ELSP_0ELNSN_7ScaleInE1ELSQ_1EEEEEENS4_6LayoutISC_NS5_IJNSA_ILi0EEESU_SU_EEEEENS5_IJNS4_10UnderscoreESX_SX_EEEEENS4_13SM90_TMA_LOADENS4_14ComposedLayoutINS4_7SwizzleILi3ELi4ELi3EEENS4_18smem_ptr_flag_bitsILi16EEENST_INS5_IJNSA_ILi8EEESF_EEENS5_IJSF_SB_EEEEEEEvNS4_8identityES10_S1A_vS1B_EENS_8epilogue10collective6detail29Sm90TmaWarpSpecializedAdapterINS1E_15DefaultEpilogueISI_SJ_SJ_NS1D_6thread17LinearCombinationISI_Li1EffLNS1I_9ScaleType4KindE0ELNS_15FloatRoundStyleE2ESI_EENS1_15EpilogueDefaultEEEEEvvEEEEvNT_6ParamsE --------------------------
	.section	.text._ZN7cutlass13device_kernelINS_4gemm6kernel13GemmUniversalIN4cute5tupleIJiiiiEEENS1_10collective13CollectiveMmaINS1_34MainloopSm90TmaGmmaWarpSpecializedILi3ENS5_IJNS4_1CILi1EEESB_SB_EEENS1_32KernelTmaWarpSpecializedPingpongEEENS5_IJNSA_ILi64EEENSA_ILi128EEESG_EEENS_6half_tENS5_IJlSB_lEEESI_SJ_NS4_8TiledMMAINS4_8MMA_AtomIJNS4_4SM904GMMA26MMA_64x128x16_F32F16F16_SSILNSN_5MajorE0ELSP_0ELNSN_7ScaleInE1ELSQ_1EEEEEENS4_6LayoutISC_NS5_IJNSA_ILi0EEESU_SU_EEEEENS5_IJNS4_10UnderscoreESX_SX_EEEEENS4_13SM90_TMA_LOADENS4_14ComposedLayoutINS4_7SwizzleILi3ELi4ELi3EEENS4_18smem_ptr_flag_bitsILi16EEENST_INS5_IJNSA_ILi8EEESF_EEENS5_IJSF_SB_EEEEEEEvNS4_8identityES10_S1A_vS1B_EENS_8epilogue10collective6detail29Sm90TmaWarpSpecializedAdapterINS1E_15DefaultEpilogueISI_SJ_SJ_NS1D_6thread17LinearCombinationISI_Li1EffLNS1I_9ScaleType4KindE0ELNS_15FloatRoundStyleE2ESI_EENS1_15EpilogueDefaultEEEEEvvEEEEvNT_6ParamsE,"ax",@progbits
	.align	128
.text._ZN7cutlass13device_kernelINS_4gemm6kernel13GemmUniversalIN4cute5tupleIJiiiiEEENS1_10collective13CollectiveMmaINS1_34MainloopSm90TmaGmmaWarpSpecializedILi3ENS5_IJNS4_1CILi1EEESB_SB_EEENS1_32KernelTmaWarpSpecializedPingpongEEENS5_IJNSA_ILi64EEENSA_ILi128EEESG_EEENS_6half_tENS5_IJlSB_lEEESI_SJ_NS4_8TiledMMAINS4_8MMA_AtomIJNS4_4SM904GMMA26MMA_64x128x16_F32F16F16_SSILNSN_5MajorE0ELSP_0ELNSN_7ScaleInE1ELSQ_1EEEEEENS4_6LayoutISC_NS5_IJNSA_ILi0EEESU_SU_EEEEENS5_IJNS4_10UnderscoreESX_SX_EEEEENS4_13SM90_TMA_LOADENS4_14ComposedLayoutINS4_7SwizzleILi3ELi4ELi3EEENS4_18smem_ptr_flag_bitsILi16EEENST_INS5_IJNSA_ILi8EEESF_EEENS5_IJSF_SB_EEEEEEEvNS4_8identityES10_S1A_vS1B_EENS_8epilogue10collective6detail29Sm90TmaWarpSpecializedAdapterINS1E_15DefaultEpilogueISI_SJ_SJ_NS1D_6thread17LinearCombinationISI_Li1EffLNS1I_9ScaleType4KindE0ELNS_15FloatRoundStyleE2ESI_EENS1_15EpilogueDefaultEEEEEvvEEEEvNT_6ParamsE:
        .type           _ZN7cutlass13device_kernelINS_4gemm6kernel13GemmUniversalIN4cute5tupleIJiiiiEEENS1_10collective13CollectiveMmaINS1_34MainloopSm90TmaGmmaWarpSpecializedILi3ENS5_IJNS4_1CILi1EEESB_SB_EEENS1_32KernelTmaWarpSpecializedPingpongEEENS5_IJNSA_ILi64EEENSA_ILi128EEESG_EEENS_6half_tENS5_IJlSB_lEEESI_SJ_NS4_8TiledMMAINS4_8MMA_AtomIJNS4_4SM904GMMA26MMA_64x128x16_F32F16F16_SSILNSN_5MajorE0ELSP_0ELNSN_7ScaleInE1ELSQ_1EEEEEENS4_6LayoutISC_NS5_IJNSA_ILi0EEESU_SU_EEEEENS5_IJNS4_10UnderscoreESX_SX_EEEEENS4_13SM90_TMA_LOADENS4_14ComposedLayoutINS4_7SwizzleILi3ELi4ELi3EEENS4_18smem_ptr_flag_bitsILi16EEENST_INS5_IJNSA_ILi8EEESF_EEENS5_IJSF_SB_EEEEEEEvNS4_8identityES10_S1A_vS1B_EENS_8epilogue10collective6detail29Sm90TmaWarpSpecializedAdapterINS1E_15DefaultEpilogueISI_SJ_SJ_NS1D_6thread17LinearCombinationISI_Li1EffLNS1I_9ScaleType4KindE0ELNS_15FloatRoundStyleE2ESI_EENS1_15EpilogueDefaultEEEEEvvEEEEvNT_6ParamsE,@function
        .size           _ZN7cutlass13device_kernelINS_4gemm6kernel13GemmUniversalIN4cute5tupleIJiiiiEEENS1_10collective13CollectiveMmaINS1_34MainloopSm90TmaGmmaWarpSpecializedILi3ENS5_IJNS4_1CILi1EEESB_SB_EEENS1_32KernelTmaWarpSpecializedPingpongEEENS5_IJNSA_ILi64EEENSA_ILi128EEESG_EEENS_6half_tENS5_IJlSB_lEEESI_SJ_NS4_8TiledMMAINS4_8MMA_AtomIJNS4_4SM904GMMA26MMA_64x128x16_F32F16F16_SSILNSN_5MajorE0ELSP_0ELNSN_7ScaleInE1ELSQ_1EEEEEENS4_6LayoutISC_NS5_IJNSA_ILi0EEESU_SU_EEEEENS5_IJNS4_10UnderscoreESX_SX_EEEEENS4_13SM90_TMA_LOADENS4_14ComposedLayoutINS4_7SwizzleILi3ELi4ELi3EEENS4_18smem_ptr_flag_bitsILi16EEENST_INS5_IJNSA_ILi8EEESF_EEENS5_IJSF_SB_EEEEEEEvNS4_8identityES10_S1A_vS1B_EENS_8epilogue10collective6detail29Sm90TmaWarpSpecializedAdapterINS1E_15DefaultEpilogueISI_SJ_SJ_NS1D_6thread17LinearCombinationISI_Li1EffLNS1I_9ScaleType4KindE0ELNS_15FloatRoundStyleE2ESI_EENS1_15EpilogueDefaultEEEEEvvEEEEvNT_6ParamsE,(.L_x_195 - _ZN7cutlass13device_kernelINS_4gemm6kernel13GemmUniversalIN4cute5tupleIJiiiiEEENS1_10collective13CollectiveMmaINS1_34MainloopSm90TmaGmmaWarpSpecializedILi3ENS5_IJNS4_1CILi1EEESB_SB_EEENS1_32KernelTmaWarpSpecializedPingpongEEENS5_IJNSA_ILi64EEENSA_ILi128EEESG_EEENS_6half_tENS5_IJlSB_lEEESI_SJ_NS4_8TiledMMAINS4_8MMA_AtomIJNS4_4SM904GMMA26MMA_64x128x16_F32F16F16_SSILNSN_5MajorE0ELSP_0ELNSN_7ScaleInE1ELSQ_1EEEEEENS4_6LayoutISC_NS5_IJNSA_ILi0EEESU_SU_EEEEENS5_IJNS4_10UnderscoreESX_SX_EEEEENS4_13SM90_TMA_LOADENS4_14ComposedLayoutINS4_7SwizzleILi3ELi4ELi3EEENS4_18smem_ptr_flag_bitsILi16EEENST_INS5_IJNSA_ILi8EEESF_EEENS5_IJSF_SB_EEEEEEEvNS4_8identityES10_S1A_vS1B_EENS_8epilogue10collective6detail29Sm90TmaWarpSpecializedAdapterINS1E_15DefaultEpilogueISI_SJ_SJ_NS1D_6thread17LinearCombinationISI_Li1EffLNS1I_9ScaleType4KindE0ELNS_15FloatRoundStyleE2ESI_EENS1_15EpilogueDefaultEEEEEvvEEEEvNT_6ParamsE)
        .other          _ZN7cutlass13device_kernelINS_4gemm6kernel13GemmUniversalIN4cute5tupleIJiiiiEEENS1_10collective13CollectiveMmaINS1_34MainloopSm90TmaGmmaWarpSpecializedILi3ENS5_IJNS4_1CILi1EEESB_SB_EEENS1_32KernelTmaWarpSpecializedPingpongEEENS5_IJNSA_ILi64EEENSA_ILi128EEESG_EEENS_6half_tENS5_IJlSB_lEEESI_SJ_NS4_8TiledMMAINS4_8MMA_AtomIJNS4_4SM904GMMA26MMA_64x128x16_F32F16F16_SSILNSN_5MajorE0ELSP_0ELNSN_7ScaleInE1ELSQ_1EEEEEENS4_6LayoutISC_NS5_IJNSA_ILi0EEESU_SU_EEEEENS5_IJNS4_10UnderscoreESX_SX_EEEEENS4_13SM90_TMA_LOADENS4_14ComposedLayoutINS4_7SwizzleILi3ELi4ELi3EEENS4_18smem_ptr_flag_bitsILi16EEENST_INS5_IJNSA_ILi8EEESF_EEENS5_IJSF_SB_EEEEEEEvNS4_8identityES10_S1A_vS1B_EENS_8epilogue10collective6detail29Sm90TmaWarpSpecializedAdapterINS1E_15DefaultEpilogueISI_SJ_SJ_NS1D_6thread17LinearCombinationISI_Li1EffLNS1I_9ScaleType4KindE0ELNS_15FloatRoundStyleE2ESI_EENS1_15EpilogueDefaultEEEEEvvEEEEvNT_6ParamsE,@"STO_CUDA_ENTRY STV_DEFAULT"
_ZN7cutlass13device_kernelINS_4gemm6kernel13GemmUniversalIN4cute5tupleIJiiiiEEENS1_10collective13CollectiveMmaINS1_34MainloopSm90TmaGmmaWarpSpecializedILi3ENS5_IJNS4_1CILi1EEESB_SB_EEENS1_32KernelTmaWarpSpecializedPingpongEEENS5_IJNSA_ILi64EEENSA_ILi128EEESG_EEENS_6half_tENS5_IJlSB_lEEESI_SJ_NS4_8TiledMMAINS4_8MMA_AtomIJNS4_4SM904GMMA26MMA_64x128x16_F32F16F16_SSILNSN_5MajorE0ELSP_0ELNSN_7ScaleInE1ELSQ_1EEEEEENS4_6LayoutISC_NS5_IJNSA_ILi0EEESU_SU_EEEEENS5_IJNS4_10UnderscoreESX_SX_EEEEENS4_13SM90_TMA_LOADENS4_14ComposedLayoutINS4_7SwizzleILi3ELi4ELi3EEENS4_18smem_ptr_flag_bitsILi16EEENST_INS5_IJNSA_ILi8EEESF_EEENS5_IJSF_SB_EEEEEEEvNS4_8identityES10_S1A_vS1B_EENS_8epilogue10collective6detail29Sm90TmaWarpSpecializedAdapterINS1E_15DefaultEpilogueISI_SJ_SJ_NS1D_6thread17LinearCombinationISI_Li1EffLNS1I_9ScaleType4KindE0ELNS_15FloatRoundStyleE2ESI_EENS1_15EpilogueDefaultEEEEEvvEEEEvNT_6ParamsE:
[----:B------:R-:W0:Y:S02]  /*0000*/  LDC R1, c[0x0][0x28] ;  /* 0x00000a00ff017b82 */ /* 0x000e240000000800 */
[----:B0-----:R-:W-:Y:S01]  /*0010*/  VIADD R1, R1, 0xfffffff8 ;  /* 0xfffffff801017836 */ /* 0x001fe20000000000 */
[----:B------:R-:W0:Y:S01]  /*0020*/  S2R R4, SR_TID.X ;  /* 0x0000000000047919 */ /* 0x000e220000002100 */
[----:B------:R-:W-:Y:S01]  /*0030*/  ELECT P0, URZ, PT ;  /* 0x00000000003f782f */ /* 0x000fe20003800000 */
[----:B------:R-:W-:Y:S01]  /*0040*/  BSSY B0, `(.L_x_0) ;  /* 0x000000f000007945 */ /* 0x000fe20003800000 */
[--C-:B0-----:R-:W-:Y:S02]  /*0050*/  SHF.R.U32.HI R0, RZ, 0x5, R4.reuse ;  /* 0x00000005ff007819 */ /* 0x101fe40000011604 */
[----:B------:R-:W-:-:S03]  /*0060*/  SHF.R.U32.HI R5, RZ, 0x7, R4 ;  /* 0x00000007ff057819 */ /* 0x000fc60000011604 */
[----:B------:R-:W0:Y:S04]  /*0070*/  SHFL.IDX PT, R2, R0, RZ, 0x1f ;  /* 0x00001fff00027589 */ /* 0x000e2800000e0000 */
[----:B------:R1:W2:Y:S01]  /*0080*/  SHFL.IDX PT, R7, R5, RZ, 0x1f ;  /* 0x00001fff05077589 */ /* 0x0002a200000e0000 */
[----:B0-----:R-:W-:-:S13]  /*0090*/  ISETP.NE.OR P0, PT, R2, RZ, !P0 ;  /* 0x000000ff0200720c */ /* 0x001fda0004705670 */
[----:B-12---:R-:W-:Y:S05]  /*00a0*/  @P0 BRA `(.L_x_1) ;  /* 0x0000000000200947 */ /* 0x006fea0003800000 */
[----:B------:R-:W-:Y:S02]  /*00b0*/  ULDC.64 UR4, c[0x0][0x198] ;  /* 0x0000660000047ab9 */ /* 0x000fe40000000a00 */
[----:B------:R-:W-:Y:S02]  /*00c0*/  UIADD3 UR6, UP0, UR4, 0xf0, URZ ;  /* 0x000000f004067890 */ /* 0x000fe4000ff1e03f */
[----:B------:R-:W-:Y:S02]  /*00d0*/  UIADD3 UR4, UP1, UR4, 0x1f0, URZ ;  /* 0x000001f004047890 */ /* 0x000fe4000ff3e03f */
[----:B------:R-:W-:Y:S02]  /*00e0*/  UIADD3.X UR7, URZ, UR5, URZ, UP0, !UPT ;  /* 0x000000053f077290 */ /* 0x000fe400087fe43f */
[----:B------:R-:W-:-:S07]  /*00f0*/  UIADD3.X UR5, URZ, UR5, URZ, UP1, !UPT ;  /* 0x000000053f057290 */ /* 0x000fce0008ffe43f */
[----:B------:R0:W-:Y:S02]  /*0100*/  UTMACCTL.PF [UR6] ;  /* 0x00000000060079b9 */ /* 0x0001e40008040000 */
[----:B------:R0:W-:Y:S02]  /*0110*/  UTMACCTL.PF [UR4] ;  /* 0x00000000040079b9 */ /* 0x0001e40008040000 */
[----:B0-----:R-:W-:Y:S01]  /*0120*/  NOP ;  /* 0x0000000000007918 */ /* 0x001fe20000000000 */
.L_x_1:
[----:B------:R-:W-:Y:S05]  /*0130*/  BSYNC B0 ;  /* 0x0000000000007941 */ /* 0x000fea0003800000 */
.L_x_0:
[----:B------:R-:W0:Y:S02]  /*0140*/  SHFL.IDX PT, R3, R0, RZ, 0x1f ;  /* 0x00001fff00037589 */ /* 0x000e2400000e0000 */
[----:B0-----:R-:W-:-:S13]  /*0150*/  ISETP.NE.AND P0, PT, R3, RZ, PT ;  /* 0x000000ff0300720c */ /* 0x001fda0003f05270 */
[----:B------:R-:W-:Y:S05]  /*0160*/  @P0 BRA `(.L_x_2) ;  /* 0x0000000000500947 */ /* 0x000fea0003800000 */
[----:B------:R-:W0:Y:S01]  /*0170*/  S2UR UR8, SR_CgaCtaId ;  /* 0x00000000000879c3 */ /* 0x000e220000008800 */
[----:B------:R-:W-:Y:S01]  /*0180*/  UMOV UR4, 0x400 ;  /* 0x0000040000047882 */ /* 0x000fe20000000000 */
[----:B------:R-:W-:Y:S01]  /*0190*/  UMOV UR5, 0x1 ;  /* 0x0000000100057882 */ /* 0x000fe20000000000 */
[----:B------:R-:W-:Y:S01]  /*01a0*/  UMOV UR6, 0x80 ;  /* 0x0000008000067882 */ /* 0x000fe20000000000 */
[----:B------:R-:W-:Y:S01]  /*01b0*/  ELECT P0, URZ, PT ;  /* 0x00000000003f782f */ /* 0x000fe20003800000 */
[----:B------:R-:W-:-:S04]  /*01c0*/  UIADD3 UR6, -UR6, 0x100000, URZ ;  /* 0x0010000006067890 */ /* 0x000fc8000fffe13f */
[----:B------:R-:W-:Y:S02]  /*01d0*/  USHF.L.U32 UR7, UR6, 0xb, URZ ;  /* 0x0000000b06077899 */ /* 0x000fe4000800063f */
[----:B------:R-:W-:Y:S02]  /*01e0*/  USHF.L.U32 UR6, UR6, 0x1, URZ ;  /* 0x0000000106067899 */ /* 0x000fe4000800063f */
[----:B0-----:R-:W-:Y:S02]  /*01f0*/  ULEA UR8, UR8, UR4, 0x18 ;  /* 0x0000000408087291 */ /* 0x001fe4000f8ec03f */
[----:B------:R-:W-:-:S04]  /*0200*/  UIADD3 UR4, -UR5, 0x100000, URZ ;  /* 0x0010000005047890 */ /* 0x000fc8000fffe13f */
[----:B------:R-:W-:Y:S02]  /*0210*/  USHF.L.U32 UR5, UR4, 0xb, URZ ;  /* 0x0000000b04057899 */ /* 0x000fe4000800063f */
[----:B------:R-:W-:Y:S01]  /*0220*/  USHF.L.U32 UR4, UR4, 0x1, URZ ;  /* 0x0000000104047899 */ /* 0x000fe2000800063f */
[----:B------:R-:W0:Y:S11]  /*0230*/  FENCE.VIEW.ASYNC.S ;  /* 0x00000000000073c6 */ /* 0x000e360000000000 */
[----:B0-----:R0:W1:Y:S01]  /*0240*/  SYNCS.EXCH.64 URZ, [UR8], UR4 ;  /* 0x00000004083f75b2 */ /* 0x0010620008000100 */
[----:B------:R0:W2:Y:S01]  /*0250*/  SYNCS.EXCH.64 URZ, [UR8+0x18], UR6 ;  /* 0x00001806083f75b2 */ /* 0x0000a20008000100 */
[----:B------:R0:W3:Y:S01]  /*0260*/  SYNCS.EXCH.64 URZ, [UR8+0x8], UR4 ;  /* 0x00000804083f75b2 */ /* 0x0000e20008000100 */
[----:B------:R0:W4:Y:S01]  /*0270*/  SYNCS.EXCH.64 URZ, [UR8+0x20], UR6 ;  /* 0x00002006083f75b2 */ /* 0x0001220008000100 */
[----:B------:R0:W0:Y:S01]  /*0280*/  SYNCS.EXCH.64 URZ, [UR8+0x10], UR4 ;  /* 0x00001004083f75b2 */ /* 0x0000220008000100 */
[----:B------:R0:W0:Y:S01]  /*0290*/  SYNCS.EXCH.64 URZ, [UR8+0x28], UR6 ;  /* 0x00002806083f75b2 */ /* 0x0000220008000100 */
[----:B------:R-:W-:Y:S01]  /*02a0*/  NOP ;  /* 0x0000000000007918 */ /* 0x000fe20000000000 */
.L_x_2:
[----:B------:R-:W5:Y:S01]  /*02b0*/  SHFL.IDX PT, R6, R0, RZ, 0x1f ;  /* 0x00001fff00067589 */ /* 0x000f6200000e0000 */
[----:B------:R-:W-:Y:S01]  /*02c0*/  ELECT P0, URZ, PT ;  /* 0x00000000003f782f */ /* 0x000fe20003800000 */
[----:B------:R-:W-:Y:S01]  /*02d0*/  NOP ;  /* 0x0000000000007918 */ /* 0x000fe20000000000 */
[----:B------:R-:W-:Y:S01]  /*02e0*/  ELECT P1, URZ, PT ;  /* 0x00000000003f782f */ /* 0x000fe20003820000 */
[----:B------:R-:W1:Y:S01]  /*02f0*/  SHFL.IDX PT, R3, R0, RZ, 0x1f ;  /* 0x00001fff00037589 */ /* 0x000e6200000e0000 */
[----:B0-----:R-:W-:Y:S01]  /*0300*/  UMOV UR4, 0x20 ;  /* 0x0000002000047882 */ /* 0x001fe20000000000 */
[----:B------:R-:W-:Y:S01]  /*0310*/  UMOV UR11, 0x80 ;  /* 0x00000080000b7882 */ /* 0x000fe20000000000 */
[----:B------:R-:W-:Y:S01]  /*0320*/  NOP ;  /* 0x0000000000007918 */ /* 0x000fe20000000000 */
[----:B------:R-:W0:Y:S01]  /*0330*/  SHFL.IDX PT, R5, R5, RZ, 0x1f ;  /* 0x00001fff05057589 */ /* 0x000e2200000e0000 */
[C---:B------:R-:W-:Y:S01]  /*0340*/  VIADD R31, R7.reuse, 0xffffffff ;  /* 0xffffffff071f7836 */ /* 0x040fe20000000000 */
[----:B------:R-:W-:Y:S01]  /*0350*/  ULDC.64 UR36, c[0x0][0x208] ;  /* 0x0000820000247ab9 */ /* 0x000fe20000000a00 */
[----:B------:R-:W-:-:S03]  /*0360*/  ISETP.NE.AND P2, PT, R7, RZ, PT ;  /* 0x000000ff0700720c */ /* 0x000fc60003f45270 */
[----:B------:R-:W-:Y:S02]  /*0370*/  ISETP.GE.U32.AND P3, PT, R31, 0x2, PT ;  /* 0x000000021f00780c */ /* 0x000fe40003f66070 */
[----:B-----5:R-:W-:Y:S02]  /*0380*/  ISETP.NE.OR P0, PT, R6, RZ, !P0 ;  /* 0x000000ff0600720c */ /* 0x020fe40004705670 */
[----:B-1----:R-:W-:Y:S02]  /*0390*/  ISETP.NE.OR P1, PT, R3, RZ, !P1 ;  /* 0x000000ff0300720c */ /* 0x002fe40004f25670 */
[----:B------:R-:W-:Y:S02]  /*03a0*/  SHF.R.S32.HI R3, RZ, 0x1f, R2 ;  /* 0x0000001fff037819 */ /* 0x000fe40000011402 */
[----:B0-----:R-:W-:Y:S02]  /*03b0*/  R2UR UR43, R5 ;  /* 0x00000000052b72ca */ /* 0x001fe400000e0000 */
[----:B------:R-:W-:-:S05]  /*03c0*/  LEA.HI R3, R3, R2, RZ, 0x2 ;  /* 0x0000000203037211 */ /* 0x000fca00078f10ff */
[----:B------:R-:W-:Y:S01]  /*03d0*/  VOTEU.ALL UP0, P0 ;  /* 0x00000000003f7886 */ /* 0x000fe20000000000 */
[----:B------:R-:W-:Y:S01]  /*03e0*/  LOP3.LUT R3, R3, 0xfffffffc, RZ, 0xc0, !PT ;  /* 0xfffffffc03037812 */ /* 0x000fe200078ec0ff */
[----:B------:R-:W-:-:S03]  /*03f0*/  VOTEU.ALL UP1, P1 ;  /* 0x00000000003f7886 */ /* 0x000fc60000820000 */
[----:B------:R-:W0:Y:S01]  /*0400*/  @!UP0 S2UR UR7, SR_CgaCtaId ;  /* 0x00000000000789c3 */ /* 0x000e220000008800 */
[----:B------:R-:W-:Y:S01]  /*0410*/  @!UP0 UMOV UR6, 0x400 ;  /* 0x0000040000068882 */ /* 0x000fe20000000000 */
[----:B------:R-:W-:-:S04]  /*0420*/  @!UP0 UIADD3 UR4, -UR4, 0x100000, URZ ;  /* 0x0010000004048890 */ /* 0x000fc8000fffe13f */
[----:B------:R-:W-:Y:S02]  /*0430*/  @!UP0 USHF.L.U32 UR5, UR4, 0xb, URZ ;  /* 0x0000000b04058899 */ /* 0x000fe4000800063f */
[----:B------:R-:W-:Y:S01]  /*0440*/  @!UP0 USHF.L.U32 UR4, UR4, 0x1, URZ ;  /* 0x0000000104048899 */ /* 0x000fe2000800063f */
[----:B------:R-:W-:Y:S01]  /*0450*/  IMAD.IADD R14, R2, 0x1, -R3 ;  /* 0x00000001020e7824 */ /* 0x000fe200078e0a03 */
[----:B------:R-:W-:Y:S01]  /*0460*/  @!UP1 UMOV UR9, 0x400 ;  /* 0x0000040000099882 */ /* 0x000fe20000000000 */
[----:B------:R-:W-:Y:S01]  /*0470*/  VOTEU.ALL UP2, P1 ;  /* 0x00000000003f7886 */ /* 0x000fe20000840000 */
[----:B------:R-:W-:Y:S01]  /*0480*/  VOTEU.ALL UP3, P1 ;  /* 0x00000000003f7886 */ /* 0x000fe20000860000 */
[----:B------:R-:W-:Y:S01]  /*0490*/  VOTEU.ALL UP4, P1 ;  /* 0x00000000003f7886 */ /* 0x000fe20000880000 */
[----:B------:R-:W1:Y:S01]  /*04a0*/  @!UP1 S2UR UR10, SR_CgaCtaId ;  /* 0x00000000000a99c3 */ /* 0x000e620000008800 */
[----:B------:R-:W-:Y:S01]  /*04b0*/  VOTEU.ALL UP5, P1 ;  /* 0x00000000003f7886 */ /* 0x000fe200008a0000 */
[----:B------:R-:W-:-:S04]  /*04c0*/  SHF.R.S32.HI R3, RZ, 0x1f, R4 ;  /* 0x0000001fff037819 */ /* 0x000fc80000011404 */
[----:B------:R-:W-:-:S04]  /*04d0*/  LEA.HI R3, R3, R4, RZ, 0x7 ;  /* 0x0000000403037211 */ /* 0x000fc800078f38ff */
[----:B------:R-:W-:-:S05]  /*04e0*/  LOP3.LUT R3, R3, 0xffffff80, RZ, 0xc0, !PT ;  /* 0xffffff8003037812 */ /* 0x000fca00078ec0ff */
[----:B------:R-:W-:Y:S01]  /*04f0*/  IMAD.IADD R5, R4, 0x1, -R3 ;  /* 0x0000000104057824 */ /* 0x000fe200078e0a03 */
[----:B0-----:R-:W-:Y:S02]  /*0500*/  @!UP0 ULEA UR8, UR7, UR6, 0x18 ;  /* 0x0000000607088291 */ /* 0x001fe4000f8ec03f */
[----:B------:R-:W-:-:S04]  /*0510*/  @!UP1 UIADD3 UR6, -UR11, 0x100000, URZ ;  /* 0x001000000b069890 */ /* 0x000fc8000fffe13f */
[----:B------:R-:W-:Y:S02]  /*0520*/  @!UP1 USHF.L.U32 UR7, UR6, 0xb, URZ ;  /* 0x0000000b06079899 */ /* 0x000fe4000800063f */
[----:B------:R-:W-:Y:S01]  /*0530*/  @!UP1 USHF.L.U32 UR6, UR6, 0x1, URZ ;  /* 0x0000000106069899 */ /* 0x000fe2000800063f */
[----:B------:R-:W-:Y:S01]  /*0540*/  VOTEU.ALL UP0, P0 ;  /* 0x00000000003f7886 */ /* 0x000fe20000000000 */
[----:B-1----:R-:W-:Y:S01]  /*0550*/  @!UP1 ULEA UR9, UR10, UR9, 0x18 ;  /* 0x000000090a099291 */ /* 0x002fe2000f8ec03f */
[----:B------:R-:W-:Y:S02]  /*0560*/  VOTEU.ALL UP1, P0 ;  /* 0x00000000003f7886 */ /* 0x000fe40000020000 */
[----:B------:R-:W-:Y:S01]  /*0570*/  ULDC.64 UR10, c[0x0][0x598] ;  /* 0x00016600000a7ab9 */ /* 0x000fe20000000a00 */
[----:B------:R-:W-:Y:S01]  /*0580*/  ISETP.NE.AND P0, PT, R14, 0x3, PT ;  /* 0x000000030e00780c */ /* 0x000fe20003f05270 */
[----:B------:R-:W0:Y:S02]  /*0590*/  FENCE.VIEW.ASYNC.S ;  /* 0x00000000000073c6 */ /* 0x000e240000000000 */
[----:B0-----:R0:W2:Y:S01]  /*05a0*/  @!UP0 SYNCS.EXCH.64 URZ, [UR8+0x60], UR4 ;  /* 0x00006004083f85b2 */ /* 0x0010a20008000100 */
[----:B------:R-:W-:-:S02]  /*05b0*/  ISETP.NE.U32.AND P1, PT, RZ, UR10, PT ;  /* 0x0000000aff007c0c */ /* 0x000fc4000bf25070 */
[----:B------:R-:W-:Y:S02]  /*05c0*/  ISETP.EQ.OR P0, PT, R14, RZ, !P0 ;  /* 0x000000ff0e00720c */ /* 0x000fe40004702670 */
[----:B------:R-:W-:Y:S02]  /*05d0*/  ISETP.NE.AND.EX P1, PT, RZ, UR11, PT, P1 ;  /* 0x0000000bff007c0c */ /* 0x000fe4000bf25310 */
[----:B------:R-:W-:-:S04]  /*05e0*/  ISETP.EQ.AND P0, PT, R7, RZ, P0 ;  /* 0x000000ff0700720c */ /* 0x000fc80000702270 */
[----:B------:R-:W-:-:S04]  /*05f0*/  SEL R23, RZ, 0x1, !P0 ;  /* 0x00000001ff177807 */ /* 0x000fc80004000000 */
[----:B------:R-:W-:Y:S01]  /*0600*/  SEL R23, R23, 0x2, P3 ;  /* 0x0000000217177807 */ /* 0x000fe20001800000 */
[----:B------:R0:W2:Y:S01]  /*0610*/  @!UP1 SYNCS.EXCH.64 URZ, [UR8+0x68], UR4 ;  /* 0x00006804083f95b2 */ /* 0x0000a20008000100 */
[----:B------:R-:W-:Y:S01]  /*0620*/  NOP ;  /* 0x0000000000007918 */ /* 0x000fe20000000000 */
[----:B------:R0:W2:Y:S01]  /*0630*/  @!UP2 SYNCS.EXCH.64 URZ, [UR9+0x40], UR6 ;  /* 0x00004006093fa5b2 */ /* 0x0000a20008000100 */
[----:B------:R0:W2:Y:S01]  /*0640*/  @!UP3 SYNCS.EXCH.64 URZ, [UR9+0x48], UR6 ;  /* 0x00004806093fb5b2 */ /* 0x0000a20008000100 */
[----:B------:R0:W2:Y:S01]  /*0650*/  @!UP4 SYNCS.EXCH.64 URZ, [UR9+0x50], UR6 ;  /* 0x00005006093fc5b2 */ /* 0x0000a20008000100 */
[----:B------:R0:W2:Y:S01]  /*0660*/  @!UP5 SYNCS.EXCH.64 URZ, [UR9+0x58], UR6 ;  /* 0x00005806093fd5b2 */ /* 0x0000a20008000100 */
[----:B------:R-:W-:Y:S01]  /*0670*/  NOP ;  /* 0x0000000000007918 */ /* 0x000fe20000000000 */
[----:B--234-:R-:W-:Y:S06]  /*0680*/  BAR.SYNC.DEFER_BLOCKING 0x0 ;  /* 0x0000000000007b1d */ /* 0x01cfec0000010000 */
[----:B0-----:R-:W-:Y:S05]  /*0690*/  @!P1 BRA `(.L_x_3) ;  /* 0x00000000001c9947 */ /* 0x001fea0003800000 */
[----:B------:R-:W0:Y:S02]  /*06a0*/  LDC.64 R2, c[0x0][0x598] ;  /* 0x00016600ff027b82 */ /* 0x000e240000000a00 */
[----:B0-----:R-:W2:Y:S02]  /*06b0*/  LDG.E.64 R2, desc[UR36][R2.64] ;  /* 0x0000002402027981 */ /* 0x001ea4000c1e1b00 */
[----:B--2---:R-:W-:-:S04]  /*06c0*/  ISETP.NE.U32.AND P0, PT, R2, RZ, PT ;  /* 0x000000ff0200720c */ /* 0x004fc80003f05070 */
[----:B------:R-:W-:-:S13]  /*06d0*/  ISETP.NE.AND.EX P0, PT, R3, RZ, PT, P0 ;  /* 0x000000ff0300720c */ /* 0x000fda0003f05300 */
[----:B------:R-:W-:Y:S05]  /*06e0*/  @!P0 BRA `(.L_x_3) ;  /* 0x0000000000088947 */ /* 0x000fea0003800000 */
[----:B------:R1:W5:Y:S01]  /*06f0*/  LD.E R88, desc[UR36][R2.64] ;  /* 0x0000002402587980 */ /* 0x000362000c101900 */
[----:B------:R-:W-:Y:S05]  /*0700*/  BRA `(.L_x_4) ;  /* 0x0000000000247947 */ /* 0x000fea0003800000 */
.L_x_3:
[----:B------:R-:W-:Y:S02]  /*0710*/  ULDC.64 UR4, c[0x0][0x588] ;  /* 0x0001620000047ab9 */ /* 0x000fe40000000a00 */
[----:B------:R-:W-:-:S04]  /*0720*/  ISETP.NE.U32.AND P0, PT, RZ, UR4, PT ;  /* 0x00000004ff007c0c */ /* 0x000fc8000bf05070 */
[----:B------:R-:W-:-:S13]  /*0730*/  ISETP.NE.AND.EX P0, PT, RZ, UR5, PT, P0 ;  /* 0x00000005ff007c0c */ /* 0x000fda000bf05300 */
[----:B------:R-:W-:Y:S05]  /*0740*/  @!P0 BRA `(.L_x_5) ;  /* 0x00000000000c8947 */ /* 0x000fea0003800000 */
[----:B------:R-:W0:Y:S02]  /*0750*/  LDC.64 R88, c[0x0][0x588] ;  /* 0x00016200ff587b82 */ /* 0x000e240000000a00 */
[----:B0-----:R0:W5:Y:S01]  /*0760*/  LDG.E R88, desc[UR36][R88.64] ;  /* 0x0000002458587981 */ /* 0x001162000c1e1900 */
[----:B------:R-:W-:Y:S05]  /*0770*/  BRA `(.L_x_4) ;  /* 0x0000000000087947 */ /* 0x000fea0003800000 */
.L_x_5:
[----:B------:R-:W-:Y:S02]  /*0780*/  ULDC UR4, c[0x0][0x580] ;  /* 0x0001600000047ab9 */ /* 0x000fe40000000800 */
[----:B------:R-:W-:-:S07]  /*0790*/  IMAD.U32 R88, RZ, RZ, UR4 ;  /* 0x00000004ff587e24 */ /* 0x000fce000f8e00ff */
.L_x_4:
[----:B------:R-:W-:Y:S02]  /*07a0*/  ULDC.64 UR4, c[0x0][0x5a0] ;  /* 0x0001680000047ab9 */ /* 0x000fe40000000a00 */
[----:B------:R-:W-:-:S04]  /*07b0*/  ISETP.NE.U32.AND P0, PT, RZ, UR4, PT ;  /* 0x00000004ff007c0c */ /* 0x000fc8000bf05070 */
[----:B------:R-:W-:-:S13]  /*07c0*/  ISETP.NE.AND.EX P0, PT, RZ, UR5, PT, P0 ;  /* 0x00000005ff007c0c */ /* 0x000fda000bf05300 */
[----:B------:R-:W-:Y:S05]  /*07d0*/  @!P0 BRA `(.L_x_6) ;  /* 0x00000000001c8947 */ /* 0x000fea0003800000 */
[----:B-1----:R-:W1:Y:S02]  /*07e0*/  LDC.64 R2, c[0x0][0x5a0] ;  /* 0x00016800ff027b82 */ /* 0x002e640000000a00 */
[----:B-1----:R-:W2:Y:S02]  /*07f0*/  LDG.E.64 R2, desc[UR36][R2.64] ;  /* 0x0000002402027981 */ /* 0x002ea4000c1e1b00 */
[----:B--2---:R-:W-:-:S04]  /*0800*/  ISETP.NE.U32.AND P0, PT, R2, RZ, PT ;  /* 0x000000ff0200720c */ /* 0x004fc80003f05070 */
[----:B------:R-:W-:-:S13]  /*0810*/  ISETP.NE.AND.EX P0, PT, R3, RZ, PT, P0 ;  /* 0x000000ff0300720c */ /* 0x000fda0003f05300 */
[----:B------:R-:W-:Y:S05]  /*0820*/  @!P0 BRA `(.L_x_6) ;  /* 0x0000000000088947 */ /* 0x000fea0003800000 */
[----:B0-----:R2:W5:Y:S01]  /*0830*/  LD.E R89, desc[UR36][R2.64] ;  /* 0x0000002402597980 */ /* 0x001562000c101900 */
[----:B------:R-:W-:Y:S05]  /*0840*/  BRA `(.L_x_7) ;  /* 0x0000000000247947 */ /* 0x000fea0003800000 */
.L_x_6:
[----:B------:R-:W-:Y:S02]  /*0850*/  ULDC.64 UR4, c[0x0][0x590] ;  /* 0x0001640000047ab9 */ /* 0x000fe40000000a00 */
[----:B------:R-:W-:-:S04]  /*0860*/  ISETP.NE.U32.AND P0, PT, RZ, UR4, PT ;  /* 0x00000004ff007c0c */ /* 0x000fc8000bf05070 */
[----:B------:R-:W-:-:S13]  /*0870*/  ISETP.NE.AND.EX P0, PT, RZ, UR5, PT, P0 ;  /* 0x00000005ff007c0c */ /* 0x000fda000bf05300 */
[----:B------:R-:W-:Y:S05]  /*0880*/  @!P0 BRA `(.L_x_8) ;  /* 0x00000000000c8947 */ /* 0x000fea0003800000 */
[----:B-1----:R-:W0:Y:S02]  /*0890*/  LDC.64 R2, c[0x0][0x590] ;  /* 0x00016400ff027b82 */ /* 0x002e240000000a00 */
[----:B0-----:R0:W5:Y:S01]  /*08a0*/  LDG.E R89, desc[UR36][R2.64] ;  /* 0x0000002402597981 */ /* 0x001162000c1e1900 */
[----:B------:R-:W-:Y:S05]  /*08b0*/  BRA `(.L_x_7) ;  /* 0x0000000000087947 */ /* 0x000fea0003800000 */
.L_x_8:
[----:B------:R-:W-:Y:S02]  /*08c0*/  ULDC UR4, c[0x0][0x584] ;  /* 0x0001610000047ab9 */ /* 0x000fe40000000800 */
[----:B0-----:R-:W-:-:S07]  /*08d0*/  IMAD.U32 R89, RZ, RZ, UR4 ;  /* 0x00000004ff597e24 */ /* 0x001fce000f8e00ff */
.L_x_7:
[----:B012---:R-:W0:Y:S01]  /*08e0*/  LDC R2, c[0x0][0x65c] ;  /* 0x00019700ff027b82 */ /* 0x007e220000000800 */
[----:B------:R-:W1:Y:S01]  /*08f0*/  S2R R15, SR_CTAID.Y ;  /* 0x00000000000f7919 */ /* 0x000e620000002600 */
[----:B------:R-:W-:Y:S01]  /*0900*/  ULDC UR6, c[0x0][0x28c] ;  /* 0x0000a30000067ab9 */ /* 0x000fe20000000800 */
[----:B------:R-:W-:Y:S01]  /*0910*/  ISETP.NE.AND P0, PT, R7, 0x2, PT ;  /* 0x000000020700780c */ /* 0x000fe20003f05270 */
[----:B------:R-:W-:Y:S01]  /*0920*/  UIADD3 UR6, UR6, 0x7f, URZ ;  /* 0x0000007f06067890 */ /* 0x000fe2000fffe03f */
[----:B------:R-:W2:Y:S01]  /*0930*/  S2R R6, SR_CTAID.X ;  /* 0x0000000000067919 */ /* 0x000ea20000002500 */
[----:B------:R-:W-:Y:S01]  /*0940*/  UMOV UR38, URZ ;  /* 0x0000003f00267c82 */ /* 0x000fe20008000000 */
[----:B------:R-:W-:Y:S01]  /*0950*/  UMOV UR39, URZ ;  /* 0x0000003f00277c82 */ /* 0x000fe20008000000 */
[----:B------:R-:W-:Y:S01]  /*0960*/  USHF.R.S32.HI UR7, URZ, 0x1f, UR6 ;  /* 0x0000001f3f077899 */ /* 0x000fe20008011406 */
[----:B------:R-:W-:-:S03]  /*0970*/  ULDC.64 UR8, c[0x0][0x650] ;  /* 0x0001940000087ab9 */ /* 0x000fc60000000a00 */
[----:B------:R-:W-:-:S04]  /*0980*/  ULEA.HI UR7, UR7, UR6, URZ, 0x7 ;  /* 0x0000000607077291 */ /* 0x000fc8000f8f383f */
[----:B------:R-:W-:Y:S01]  /*0990*/  USHF.R.S32.HI UR40, URZ, 0x7, UR7 ;  /* 0x000000073f287899 */ /* 0x000fe20008011407 */
[----:B0-----:R-:W-:-:S13]  /*09a0*/  ISETP.NE.AND P1, PT, R2, 0x1, PT ;  /* 0x000000010200780c */ /* 0x001fda0003f25270 */
[----:B------:R-:W2:Y:S01]  /*09b0*/  @P1 LDC R17, c[0x0][0x10] ;  /* 0x00000400ff111b82 */ /* 0x000ea20000000800 */
[----:B-1----:R-:W-:Y:S02]  /*09c0*/  @P1 IMAD.MOV.U32 R8, RZ, RZ, R15 ;  /* 0x000000ffff081224 */ /* 0x002fe400078e000f */
[----:B------:R-:W-:Y:S02]  /*09d0*/  @P1 IMAD.MOV.U32 R9, RZ, RZ, RZ ;  /* 0x000000ffff091224 */ /* 0x000fe400078e00ff */
[----:B------:R-:W-:-:S03]  /*09e0*/  @P1 IMAD.MOV.U32 R7, RZ, RZ, RZ ;  /* 0x000000ffff071224 */ /* 0x000fc600078e00ff */
[----:B------:R-:W0:Y:S01]  /*09f0*/  @!P1 LDC R3, c[0x0][0xc] ;  /* 0x00000300ff039b82 */ /* 0x000e220000000800 */
[----:B------:R-:W-:Y:S01]  /*0a00*/  ULDC UR4, c[0x0][0xc] ;  /* 0x0000030000047ab9 */ /* 0x000fe20000000800 */
[----:B------:R-:W-:Y:S02]  /*0a10*/  ULDC UR5, c[0x0][0x10] ;  /* 0x0000040000057ab9 */ /* 0x000fe40000000800 */
[----:B------:R-:W-:-:S04]  /*0a20*/  UIMAD.WIDE.U32 UR4, UR4, UR5, URZ ;  /* 0x00000005040472a5 */ /* 0x000fc8000f8e003f */
[----:B------:R-:W1:Y:S01]  /*0a30*/  LDC R0, c[0x0][0x14] ;  /* 0x00000500ff007b82 */ /* 0x000e620000000800 */
[----:B--2---:R-:W-:-:S04]  /*0a40*/  @P1 IMAD.WIDE.U32 R16, R6, R17, R8 ;  /* 0x0000001106101225 */ /* 0x004fc800078e0008 */
[----:B------:R-:W-:Y:S02]  /*0a50*/  @P1 IMAD.IADD R17, R17, 0x1, R7 ;  /* 0x0000000111111824 */ /* 0x000fe400078e0207 */
[----:B------:R-:W-:Y:S02]  /*0a60*/  IMAD.MOV.U32 R7, RZ, RZ, RZ ;  /* 0x000000ffff077224 */ /* 0x000fe400078e00ff */
[----:B0-----:R-:W-:-:S04]  /*0a70*/  @!P1 IMAD.WIDE.U32 R8, R3, R15, R6 ;  /* 0x0000000f03089225 */ /* 0x001fc800078e0006 */
[----:B------:R-:W-:Y:S02]  /*0a80*/  @!P1 IMAD.MOV.U32 R16, RZ, RZ, R8 ;  /* 0x000000ffff109224 */ /* 0x000fe400078e0008 */
[----:B-1----:R-:W-:-:S04]  /*0a90*/  IMAD.WIDE.U32 R10, R0, UR4, RZ ;  /* 0x00000004000a7c25 */ /* 0x002fc8000f8e00ff */
[----:B------:R-:W-:Y:S01]  /*0aa0*/  IMAD R3, R0, UR5, RZ ;  /* 0x0000000500037c24 */ /* 0x000fe2000f8e02ff */
[----:B------:R0:W-:Y:S01]  /*0ab0*/  STL.64 [R1], R10 ;  /* 0x0000000a01007387 */ /* 0x0001e20000100a00 */
[----:B------:R-:W-:Y:S02]  /*0ac0*/  @!P1 IMAD.MOV.U32 R17, RZ, RZ, R9 ;  /* 0x000000ffff119224 */ /* 0x000fe400078e0009 */
[----:B------:R-:W-:Y:S01]  /*0ad0*/  IMAD.IADD R0, R11, 0x1, R3 ;  /* 0x000000010b007824 */ /* 0x000fe200078e0203 */
[----:B------:R-:W-:Y:S06]  /*0ae0*/  @P0 BRA `(.L_x_9) ;  /* 0x0000000000200947 */ /* 0x000fec0003800000 */
[----:B------:R-:W-:Y:S01]  /*0af0*/  UISETP.GE.U32.AND UP0, UPT, UR40, 0x3, UPT ;  /* 0x000000032800788c */ /* 0x000fe2000bf06070 */
[----:B------:R-:W-:Y:S01]  /*0b00*/  IADD3 R16, P0, R16, R10, RZ ;  /* 0x0000000a10107210 */ /* 0x000fe20007f1e0ff */
[----:B------:R-:W-:Y:S01]  /*0b10*/  UIMAD.WIDE.U32 UR4, UR40, -0x55555555, URZ ;  /* 0xaaaaaaab280478a5 */ /* 0x000fe2000f8e003f */
[----:B------:R-:W-:-:S03]  /*0b20*/  UMOV UR39, URZ ;  /* 0x0000003f00277c82 */ /* 0x000fc60008000000 */
[----:B------:R-:W-:Y:S01]  /*0b30*/  USHF.R.U32.HI UR4, URZ, 0x1, UR5 ;  /* 0x000000013f047899 */ /* 0x000fe20008011605 */
[----:B------:R-:W-:-:S03]  /*0b40*/  IMAD.X R17, R0, 0x1, R17, P0 ;  /* 0x0000000100117824 */ /* 0x000fc600000e0611 */
[----:B------:R-:W-:Y:S02]  /*0b50*/  UIMAD UR38, UR4, -0x3, UR40 ;  /* 0xfffffffd042678a4 */ /* 0x000fe4000f8e0228 */
[----:B------:R-:W-:-:S12]  /*0b60*/  @UP0 ULOP3.LUT UR39, UR4, 0x1, URZ, 0xc0, !UPT ;  /* 0x0000000104270892 */ /* 0x000fd8000f8ec03f */
.L_x_9:
[----:B------:R-:W-:Y:S01]  /*0b70*/  ISETP.GE.U32.AND P0, PT, R16, UR8, PT ;  /* 0x0000000810007c0c */ /* 0x000fe2000bf06070 */
[----:B------:R-:W-:Y:S01]  /*0b80*/  IMAD.MOV.U32 R22, RZ, RZ, -0x1 ;  /* 0xffffffffff167424 */ /* 0x000fe200078e00ff */
[----:B------:R-:W-:Y:S01]  /*0b90*/  PRMT R3, RZ, 0x7610, R3 ;  /* 0x00007610ff037816 */ /* 0x000fe20000000003 */
[----:B------:R-:W-:Y:S01]  /*0ba0*/  IMAD.MOV.U32 R18, RZ, RZ, -0x1 ;  /* 0xffffffffff127424 */ /* 0x000fe200078e00ff */
[----:B------:R-:W-:Y:S01]  /*0bb0*/  ISETP.GE.U32.AND.EX P0, PT, R17, UR9, PT, P0 ;  /* 0x0000000911007c0c */ /* 0x000fe2000bf06100 */
[----:B------:R-:W-:-:S12]  /*0bc0*/  IMAD.MOV.U32 R19, RZ, RZ, -0x1 ;  /* 0xffffffffff137424 */ /* 0x000fd800078e00ff */
[----:B------:R-:W-:Y:S05]  /*0bd0*/  @P0 BRA `(.L_x_10) ;  /* 0x0000000400580947 */ /* 0x000fea0003800000 */
[----:B------:R-:W1:Y:S01]  /*0be0*/  LDC.64 R20, c[0x0][0x628] ;  /* 0x00018a00ff147b82 */ /* 0x000e620000000a00 */
[----:B------:R-:W-:Y:S02]  /*0bf0*/  IMAD.MOV.U32 R8, RZ, RZ, R16 ;  /* 0x000000ffff087224 */ /* 0x000fe400078e0010 */
[----:B------:R-:W-:-:S05]  /*0c00*/  IMAD.MOV.U32 R9, RZ, RZ, R17 ;  /* 0x000000ffff097224 */ /* 0x000fca00078e0011 */
[----:B------:R-:W2:Y:S08]  /*0c10*/  LDC R18, c[0x0][0x630] ;  /* 0x00018c00ff127b82 */ /* 0x000eb00000000800 */
[----:B------:R-:W3:Y:S01]  /*0c20*/  LDC.64 R24, c[0x0][0x620] ;  /* 0x00018800ff187b82 */ /* 0x000ee20000000a00 */
[----:B-1----:R-:W-:-:S04]  /*0c30*/  ISETP.NE.U32.AND P0, PT, R20, RZ, PT ;  /* 0x000000ff1400720c */ /* 0x002fc80003f05070 */
[----:B------:R-:W-:-:S13]  /*0c40*/  ISETP.NE.AND.EX P0, PT, R21, RZ, PT, P0 ;  /* 0x000000ff1500720c */ /* 0x000fda0003f05300 */
[----:B--23--:R-:W-:Y:S05]  /*0c50*/  @!P0 BRA `(.L_x_11) ;  /* 0x0000000000288947 */ /* 0x00cfea0003800000 */
[----:B------:R-:W1:Y:S02]  /*0c60*/  LDC R3, c[0x0][0x634] ;  /* 0x00018d00ff037b82 */ /* 0x000e640000000800 */
[----:B-1----:R-:W-:-:S05]  /*0c70*/  IADD3 R3, P0, R16, R3, RZ ;  /* 0x0000000310037210 */ /* 0x002fca0007f1e0ff */
[----:B------:R-:W-:-:S04]  /*0c80*/  IMAD.X R19, RZ, RZ, R17, P0 ;  /* 0x000000ffff137224 */ /* 0x000fc800000e0611 */
[----:B------:R-:W-:-:S04]  /*0c90*/  IMAD.WIDE.U32 R8, R19, R20, RZ ;  /* 0x0000001413087225 */ /* 0x000fc800078e00ff */
[----:B0-----:R-:W-:-:S04]  /*0ca0*/  IMAD.WIDE.U32 R10, P0, R3, R21, R8 ;  /* 0x00000015030a7225 */ /* 0x001fc80007800008 */
[----:B------:R-:W-:-:S04]  /*0cb0*/  IMAD.WIDE.U32 R8, R3, R20, RZ ;  /* 0x0000001403087225 */ /* 0x000fc800078e00ff */
[----:B------:R-:W-:Y:S01]  /*0cc0*/  IMAD.X R13, RZ, RZ, RZ, P0 ;  /* 0x000000ffff0d7224 */ /* 0x000fe200000e06ff */
[----:B------:R-:W-:Y:S01]  /*0cd0*/  IADD3 RZ, P0, R9, R10, RZ ;  /* 0x0000000a09ff7210 */ /* 0x000fe20007f1e0ff */
[----:B------:R-:W-:-:S04]  /*0ce0*/  IMAD.MOV.U32 R12, RZ, RZ, R11 ;  /* 0x000000ffff0c7224 */ /* 0x000fc800078e000b */
[----:B------:R-:W-:-:S08]  /*0cf0*/  IMAD.WIDE.U32.X R8, R19, R21, R12, P0 ;  /* 0x0000001513087225 */ /* 0x000fd000000e040c */
.L_x_11:
[-CC-:B------:R-:W-:Y:S01]  /*0d00*/  SHF.R.U64 R30, R8, R18.reuse, R9.reuse ;  /* 0x00000012081e7219 */ /* 0x180fe20000001209 */
[----:B------:R-:W1:Y:S01]  /*0d10*/  LDC R12, c[0x0][0x618] ;  /* 0x00018600ff0c7b82 */ /* 0x000e620000000800 */
[----:B------:R-:W-:Y:S01]  /*0d20*/  SHF.R.U32.HI R7, RZ, R18, R9 ;  /* 0x00000012ff077219 */ /* 0x000fe20000011609 */
[----:B------:R-:W-:Y:S01]  /*0d30*/  ULDC UR4, c[0x0][0x150] ;  /* 0x0000540000047ab9 */ /* 0x000fe20000000800 */
[----:B0-----:R-:W-:Y:S02]  /*0d40*/  IADD3 R11, P0, RZ, -R30, RZ ;  /* 0x8000001eff0b7210 */ /* 0x001fe40007f1e0ff */
[----:B------:R-:W-:-:S03]  /*0d50*/  I2FP.F32.U32 R3, R6 ;  /* 0x0000000600037245 */ /* 0x000fc60000201000 */
[----:B------:R-:W0:Y:S01]  /*0d60*/  LDC.64 R26, c[0x0][0x640] ;  /* 0x00019000ff1a7b82 */ /* 0x000e220000000a00 */
[----:B------:R-:W-:Y:S02]  /*0d70*/  IMAD.X R13, RZ, RZ, ~R7, P0 ;  /* 0x000000ffff0d7224 */ /* 0x000fe400000e0e07 */
[----:B------:R-:W-:Y:S01]  /*0d80*/  FMUL R3, R3, UR4 ;  /* 0x0000000403037c20 */ /* 0x000fe20008400000 */
[----:B------:R-:W-:Y:S01]  /*0d90*/  IMAD.WIDE.U32 R8, R11, R24, R16 ;  /* 0x000000180b087225 */ /* 0x000fe200078e0010 */
[----:B------:R-:W-:-:S03]  /*0da0*/  ULDC UR4, c[0x0][0x154] ;  /* 0x0000550000047ab9 */ /* 0x000fc60000000800 */
[----:B------:R-:W-:Y:S01]  /*0db0*/  IMAD R10, R13, R24, RZ ;  /* 0x000000180d0a7224 */ /* 0x000fe200078e02ff */
[----:B------:R-:W2:Y:S01]  /*0dc0*/  LDC R7, c[0x0][0x144] ;  /* 0x00005100ff077b82 */ /* 0x000ea20000000800 */
[----:B------:R-:W3:Y:S02]  /*0dd0*/  F2I.U32.TRUNC.NTZ R3, R3 ;  /* 0x0000000300037305 */ /* 0x000ee4000020f000 */
[----:B------:R-:W-:-:S04]  /*0de0*/  IMAD R11, R11, R25, R10 ;  /* 0x000000190b0b7224 */ /* 0x000fc800078e020a */
[----:B------:R-:W-:Y:S01]  /*0df0*/  IMAD.IADD R9, R9, 0x1, R11 ;  /* 0x0000000109097824 */ /* 0x000fe200078e020b */
[----:B------:R-:W4:Y:S01]  /*0e00*/  LDC R18, c[0x0][0x608] ;  /* 0x00018200ff127b82 */ /* 0x000f220000000800 */
[----:B------:R-:W-:-:S03]  /*0e10*/  IMAD.MOV.U32 R11, RZ, RZ, -0x1 ;  /* 0xffffffffff0b7424 */ /* 0x000fc600078e00ff */
[-C--:B-1----:R-:W-:Y:S02]  /*0e20*/  SHF.R.U64 R22, R8, R12.reuse, R9 ;  /* 0x0000000c08167219 */ /* 0x082fe40000001209 */
[----:B------:R-:W-:Y:S02]  /*0e30*/  I2FP.F32.U32 R8, R15 ;  /* 0x0000000f00087245 */ /* 0x000fe40000201000 */
[----:B------:R-:W1:Y:S01]  /*0e40*/  LDC R24, c[0x0][0x658] ;  /* 0x00019600ff187b82 */ /* 0x000e620000000800 */
[----:B0-----:R-:W-:Y:S01]  /*0e50*/  ISETP.NE.U32.AND P0, PT, R26, RZ, PT ;  /* 0x000000ff1a00720c */ /* 0x001fe20003f05070 */
[----:B---3--:R-:W-:Y:S01]  /*0e60*/  IMAD.MOV R10, RZ, RZ, -R3 ;  /* 0x000000ffff0a7224 */ /* 0x008fe200078e0a03 */
[----:B------:R-:W-:Y:S01]  /*0e70*/  SHF.R.U32.HI R9, RZ, R12, R9 ;  /* 0x0000000cff097219 */ /* 0x000fe20000011609 */
[----:B------:R-:W-:Y:S01]  /*0e80*/  FMUL R8, R8, UR4 ;  /* 0x0000000408087c20 */ /* 0x000fe20008400000 */
[----:B------:R-:W-:-:S03]  /*0e90*/  ISETP.NE.AND.EX P0, PT, R27, RZ, PT, P0 ;  /* 0x000000ff1b00720c */ /* 0x000fc60003f05300 */
[----:B------:R-:W0:Y:S01]  /*0ea0*/  LDC R20, c[0x0][0x148] ;  /* 0x00005200ff147b82 */ /* 0x000e220000000800 */
[----:B--2---:R-:W-:-:S07]  /*0eb0*/  IMAD R3, R7, R10, R6 ;  /* 0x0000000a07037224 */ /* 0x004fce00078e0206 */
[----:B------:R-:W2:Y:S01]  /*0ec0*/  LDC R21, c[0x0][0x600] ;  /* 0x00018000ff157b82 */ /* 0x000ea20000000800 */
[-CC-:B----4-:R-:W-:Y:S02]  /*0ed0*/  SHF.R.U64 R32, R22, R18.reuse, R9.reuse ;  /* 0x0000001216207219 */ /* 0x190fe40000001209 */
[----:B------:R-:W-:Y:S01]  /*0ee0*/  SHF.R.U32.HI R7, RZ, R18, R9 ;  /* 0x00000012ff077219 */ /* 0x000fe20000011609 */
[----:B------:R-:W-:Y:S01]  /*0ef0*/  IMAD.MOV.U32 R9, RZ, RZ, 0x1 ;  /* 0x00000001ff097424 */ /* 0x000fe200078e00ff */
[----:B------:R3:W4:Y:S03]  /*0f00*/  F2I.U32.TRUNC.NTZ R18, R8 ;  /* 0x0000000800127305 */ /* 0x000726000020f000 */
[----:B------:R-:W0:Y:S01]  /*0f10*/  LDC R25, c[0x0][0x648] ;  /* 0x00019200ff197b82 */ /* 0x000e220000000800 */
[-C--:B-1----:R-:W-:Y:S02]  /*0f20*/  SHF.L.U32 R6, R11, R24.reuse, RZ ;  /* 0x000000180b067219 */ /* 0x082fe400000006ff */
[----:B------:R-:W-:-:S02]  /*0f30*/  SHF.R.U64 R34, R32, R24, R7 ;  /* 0x0000001820227219 */ /* 0x000fc40000001207 */
[----:B------:R-:W-:Y:S02]  /*0f40*/  LOP3.LUT R13, RZ, R6, RZ, 0x33, !PT ;  /* 0x00000006ff0d7212 */ /* 0x000fe400078e33ff */
[-C--:B------:R-:W-:Y:S01]  /*0f50*/  SHF.R.U32.HI R7, RZ, R24.reuse, R7 ;  /* 0x00000018ff077219 */ /* 0x080fe20000011607 */
[----:B------:R-:W1:Y:S01]  /*0f60*/  LDC R29, c[0x0][0x638] ;  /* 0x00018e00ff1d7b82 */ /* 0x000e620000000800 */
[----:B------:R-:W-:Y:S01]  /*0f70*/  SHF.L.U32 R12, R9, R24, RZ ;  /* 0x00000018090c7219 */ /* 0x000fe200000006ff */
[----:B------:R-:W-:-:S06]  /*0f80*/  IMAD.MOV.U32 R6, RZ, RZ, R34 ;  /* 0x000000ffff067224 */ /* 0x000fcc00078e0022 */
[----:B------:R-:W0:Y:S01]  /*0f90*/  LDC R28, c[0x0][0x610] ;  /* 0x00018400ff1c7b82 */ /* 0x000e220000000800 */
[----:B---34-:R-:W-:Y:S05]  /*0fa0*/  @!P0 BRA `(.L_x_12) ;  /* 0x0000000000288947 */ /* 0x018fea0003800000 */
[----:B------:R-:W3:Y:S02]  /*0fb0*/  LDC R11, c[0x0][0x64c] ;  /* 0x00019300ff0b7b82 */ /* 0x000ee40000000800 */
[----:B---3--:R-:W-:-:S05]  /*0fc0*/  IADD3 R11, P0, R34, R11, RZ ;  /* 0x0000000b220b7210 */ /* 0x008fca0007f1e0ff */
[----:B------:R-:W-:-:S04]  /*0fd0*/  IMAD.X R19, RZ, RZ, R7, P0 ;  /* 0x000000ffff137224 */ /* 0x000fc800000e0607 */
[----:B------:R-:W-:-:S04]  /*0fe0*/  IMAD.WIDE.U32 R6, R19, R26, RZ ;  /* 0x0000001a13067225 */ /* 0x000fc800078e00ff */
[----:B------:R-:W-:-:S04]  /*0ff0*/  IMAD.WIDE.U32 R8, P0, R11, R27, R6 ;  /* 0x0000001b0b087225 */ /* 0x000fc80007800006 */
[----:B------:R-:W-:-:S04]  /*1000*/  IMAD.WIDE.U32 R6, R11, R26, RZ ;  /* 0x0000001a0b067225 */ /* 0x000fc800078e00ff */
[----:B------:R-:W-:Y:S01]  /*1010*/  IMAD.X R11, RZ, RZ, RZ, P0 ;  /* 0x000000ffff0b7224 */ /* 0x000fe200000e06ff */
[----:B------:R-:W-:Y:S01]  /*1020*/  IADD3 RZ, P0, R7, R8, RZ ;  /* 0x0000000807ff7210 */ /* 0x000fe20007f1e0ff */
[----:B------:R-:W-:-:S04]  /*1030*/  IMAD.MOV.U32 R10, RZ, RZ, R9 ;  /* 0x000000ffff0a7224 */ /* 0x000fc800078e0009 */
[----:B------:R-:W-:-:S08]  /*1040*/  IMAD.WIDE.U32.X R6, R19, R27, R10, P0 ;  /* 0x0000001b13067225 */ /* 0x000fd000000e040a */
.L_x_12:
[----:B0-----:R-:W-:Y:S01]  /*1050*/  SHF.R.U64 R6, R6, R25, R7 ;  /* 0x0000001906067219 */ /* 0x001fe20000001207 */
[----:B--2---:R-:W-:Y:S01]  /*1060*/  VIADD R7, R21, 0xffffffff ;  /* 0xffffffff15077836 */ /* 0x004fe20000000000 */
[----:B------:R-:W-:Y:S01]  /*1070*/  LOP3.LUT R13, R32, R13, RZ, 0xc0, !PT ;  /* 0x0000000d200d7212 */ /* 0x000fe200078ec0ff */
[----:B------:R-:W-:Y:S02]  /*1080*/  IMAD.MOV R18, RZ, RZ, -R18 ;  /* 0x000000ffff127224 */ /* 0x000fe400078e0a12 */
[----:B------:R-:W-:Y:S01]  /*1090*/  IMAD.MOV R8, RZ, RZ, -R6 ;  /* 0x000000ffff087224 */ /* 0x000fe200078e0a06 */
[----:B------:R-:W-:Y:S01]  /*10a0*/  LOP3.LUT R7, R22, R7, RZ, 0xc0, !PT ;  /* 0x0000000716077212 */ /* 0x000fe200078ec0ff */
[----:B------:R-:W-:Y:S02]  /*10b0*/  IMAD R12, R12, R6, R13 ;  /* 0x000000060c0c7224 */ /* 0x000fe400078e020d */
[----:B------:R-:W-:Y:S02]  /*10c0*/  @P1 IMAD R3, R20, R18, R15 ;  /* 0x0000001214031224 */ /* 0x000fe400078e020f */
[----:B-1----:R-:W-:-:S02]  /*10d0*/  IMAD R6, R8, R29, R34 ;  /* 0x0000001d08067224 */ /* 0x002fc400078e0222 */
[----:B------:R-:W-:Y:S02]  /*10e0*/  IMAD R22, R12, R28, R3 ;  /* 0x0000001c0c167224 */ /* 0x000fe400078e0203 */
[----:B------:R-:W-:Y:S02]  /*10f0*/  IMAD R7, R6, R21, R7 ;  /* 0x0000001506077224 */ /* 0x000fe400078e0207 */
[----:B------:R-:W-:Y:S02]  /*1100*/  IMAD.MOV.U32 R3, RZ, RZ, 0x1 ;  /* 0x00000001ff037424 */ /* 0x000fe400078e00ff */
[----:B------:R-:W-:Y:S01]  /*1110*/  IMAD.MOV.U32 R19, RZ, RZ, R30 ;  /* 0x000000ffff137224 */ /* 0x000fe200078e001e */
[----:B------:R-:W-:Y:S02]  /*1120*/  SEL R18, R7, R22, !P1 ;  /* 0x0000001607127207 */ /* 0x000fe40004800000 */
[----:B------:R-:W-:-:S07]  /*1130*/  SEL R22, R22, R7, !P1 ;  /* 0x0000000716167207 */ /* 0x000fce0004800000 */
.L_x_10:
[----:B------:R-:W-:Y:S05]  /*1140*/  @!P2 BRA `(.L_x_13) ;  /* 0x000000580050a947 */ /* 0x000fea0003800000 */
[----:B------:R-:W-:-:S13]  /*1150*/  ISETP.GT.U32.AND P0, PT, R31, 0x1, PT ;  /* 0x000000011f00780c */ /* 0x000fda0003f04070 */
[----:B------:R-:W-:Y:S05]  /*1160*/  @P0 EXIT ;  /* 0x000000000000094d */ /* 0x000fea0003800000 */
.L_x_14:
[----:B------:R-:W-:-:S08]  /*1170*/  NOP ;  /* 0x0000000000007918 */ /* 0x000fd00000000000 */
[----:B------:R-:W1:Y:S02]  /*1180*/  USETMAXREG.TRY_ALLOC.CTAPOOL UP0, 0xe8 ;  /* 0x000000e8000079c8 */ /* 0x000e640008000600 */
[----:B-1----:R-:W-:-:S13]  /*1190*/  PLOP3.LUT P0, PT, PT, PT, UP0, 0x80, 0x0 ;  /* 0x000000000000781c */ /* 0x002fda0003f0f008 */
[----:B------:R-:W-:Y:S05]  /*11a0*/  @!P0 BRA `(.L_x_14) ;  /* 0xfffffffc00f08947 */ /* 0x000fea000383ffff */
[----:B------:R-:W-:-:S13]  /*11b0*/  LOP3.LUT P0, RZ, R3, 0xff, RZ, 0xc0, !PT ;  /* 0x000000ff03ff7812 */ /* 0x000fda000780c0ff */
[----:B------:R-:W-:Y:S05]  /*11c0*/  @!P0 EXIT ;  /* 0x000000000000894d */ /* 0x000fea0003800000 */
[----:B------:R-:W2:Y:S01]  /*11d0*/  LDL.64 R8, [R1] ;  /* 0x0000000001087983 */ /* 0x000ea20000100a00 */
[----:B------:R-:W-:Y:S01]  /*11e0*/  SHF.R.S32.HI R4, RZ, 0x1f, R5 ;  /* 0x0000001fff047819 */ /* 0x000fe20000011405 */
[----:B------:R-:W1:Y:S01]  /*11f0*/  S2UR UR4, SR_CgaCtaId ;  /* 0x00000000000479c3 */ /* 0x000e620000008800 */
[----:B------:R-:W-:Y:S01]  /*1200*/  UISETP.LT.AND UP0, UPT, UR40, 0x1, UPT ;  /* 0x000000012800788c */ /* 0x000fe2000bf01270 */
[----:B------:R-:W-:Y:S01]  /*1210*/  LOP3.LUT R102, R23, 0x1, RZ, 0xfc, !PT ;  /* 0x0000000117667812 */ /* 0x000fe200078efcff */
[----:B------:R-:W-:Y:S01]  /*1220*/  UIADD3 UR5, UR43, -0x1, URZ ;  /* 0xffffffff2b057890 */ /* 0x000fe2000fffe03f */
[CC--:B------:R-:W-:Y:S01]  /*1230*/  LEA.HI R3, R4.reuse, R5.reuse, RZ, 0x2 ;  /* 0x0000000504037211 */ /* 0x0c0fe200078f10ff */
[----:B------:R-:W-:Y:S01]  /*1240*/  USEL UR42, UR40, 0x1, UP0 ;  /* 0x00000001282a7887 */ /* 0x000fe20008000000 */
[----:B------:R-:W-:Y:S01]  /*1250*/  LEA.HI R4, R4, R5, RZ, 0x5 ;  /* 0x0000000504047211 */ /* 0x000fe200078f28ff */
[----:B------:R-:W-:Y:S01]  /*1260*/  UMOV UR41, 0x400 ;  /* 0x0000040000297882 */ /* 0x000fe20000000000 */
[--C-:B------:R-:W-:Y:S01]  /*1270*/  SHF.R.S32.HI R90, RZ, 0x2, R3.reuse ;  /* 0x00000002ff5a7819 */ /* 0x100fe20000011403 */
[----:B------:R-:W3:Y:S01]  /*1280*/  LDC R96, c[0x0][0x658] ;  /* 0x00019600ff607b82 */ /* 0x000ee20000000800 */
[----:B------:R-:W-:Y:S01]  /*1290*/  SHF.R.S32.HI R7, RZ, 0x1f, R3 ;  /* 0x0000001fff077819 */ /* 0x000fe20000011403 */
[----:B------:R-:W-:Y:S01]  /*12a0*/  UISETP.NE.AND UP0, UPT, UR5, URZ, UPT ;  /* 0x0000003f0500728c */ /* 0x000fe2000bf05270 */
[----:B------:R-:W-:Y:S01]  /*12b0*/  LOP3.LUT R6, R3, 0xfffffffc, RZ, 0xc0, !PT ;  /* 0xfffffffc03067812 */ /* 0x000fe200078ec0ff */
[----:B------:R-:W-:Y:S01]  /*12c0*/  ULDC UR6, c[0x0][0x284] ;  /* 0x0000a10000067ab9 */ /* 0x000fe20000000800 */
[----:B------:R-:W-:Y:S01]  /*12d0*/  LEA.HI R7, R7, R90, RZ, 0x3 ;  /* 0x0000005a07077211 */ /* 0x000fe200078f18ff */
[----:B------:R-:W-:Y:S01]  /*12e0*/  USHF.L.U32 UR45, UR40, 0x1, URZ ;  /* 0x00000001282d7899 */ /* 0x000fe2000800063f */
[----:B------:R-:W-:Y:S01]  /*12f0*/  SHF.R.S32.HI R3, RZ, 0x5, R4 ;  /* 0x00000005ff037819 */ /* 0x000fe20000011404 */
[----:B------:R-:W4:Y:S01]  /*1300*/  LDC.64 R94, c[0x0][0x5c8] ;  /* 0x00017200ff5e7b82 */ /* 0x000f220000000a00 */
[----:B------:R-:W-:Y:S01]  /*1310*/  LOP3.LUT R7, R7, 0xfffffff8, RZ, 0xc0, !PT ;  /* 0xfffffff807077812 */ /* 0x000fe200078ec0ff */
[----:B------:R-:W-:Y:S01]  /*1320*/  IMAD.IADD R6, R5, 0x1, -R6 ;  /* 0x0000000105067824 */ /* 0x000fe200078e0a06 */
[----:B------:R-:W-:Y:S01]  /*1330*/  UIADD3 UR42, -UR42, UR40, URZ ;  /* 0x000000282a2a7290 */ /* 0x000fe2000fffe13f */
[----:B------:R-:W-:-:S02]  /*1340*/  IMAD.MOV.U32 R5, RZ, RZ, 0x1 ;  /* 0x00000001ff057424 */ /* 0x000fc400078e00ff */
[----:B------:R-:W-:Y:S01]  /*1350*/  IMAD.IADD R90, R90, 0x1, -R7 ;  /* 0x000000015a5a7824 */ /* 0x000fe200078e0a07 */
[----:B-1----:R-:W-:Y:S01]  /*1360*/  ULEA UR41, UR4, UR41, 0x18 ;  /* 0x0000002904297291 */ /* 0x002fe2000f8ec03f */
[----:B------:R-:W1:Y:S01]  /*1370*/  LDC R97, c[0x0][0x288] ;  /* 0x0000a200ff617b82 */ /* 0x000e620000000800 */
[----:B------:R-:W-:Y:S01]  /*1380*/  USHF.L.U32 UR4, UR5, 0x3, URZ ;  /* 0x0000000305047899 */ /* 0x000fe2000800063f */
[--C-:B------:R-:W-:Y:S01]  /*1390*/  IMAD R101, R3, -0x10, -R90.reuse ;  /* 0xfffffff003657824 */ /* 0x100fe200078e0a5a */
[--C-:B------:R-:W-:Y:S01]  /*13a0*/  SHF.R.S32.HI R91, RZ, 0x1f, R90.reuse ;  /* 0x0000001fff5b7819 */ /* 0x100fe2000001145a */
[----:B------:R-:W-:Y:S01]  /*13b0*/  USEL UR5, URZ, 0x1, UP0 ;  /* 0x000000013f057887 */ /* 0x000fe20008000000 */
[----:B------:R-:W-:Y:S01]  /*13c0*/  IMAD.SHL.U32 R92, R6, 0x2, RZ ;  /* 0x00000002065c7824 */ /* 0x000fe200078e00ff */
[----:B------:R-:W-:Y:S01]  /*13d0*/  UIADD3 UR46, UR41, 0x40, URZ ;  /* 0x00000040292e7890 */ /* 0x000fe2000fffe03f */
[----:B------:R-:W-:Y:S01]  /*13e0*/  VIADD R101, R101, UR6 ;  /* 0x0000000665657c36 */ /* 0x000fe20008000000 */
[----:B------:R-:W0:Y:S01]  /*13f0*/  LDC R99, c[0x0][0x600] ;  /* 0x00018000ff637b82 */ /* 0x000e220000000800 */
[----:B------:R-:W-:Y:S01]  /*1400*/  IMAD.WIDE R90, R3, 0x10, R90 ;  /* 0x00000010035a7825 */ /* 0x000fe200078e025a */
[----:B------:R-:W-:Y:S01]  /*1410*/  ULOP3.LUT UR4, UR4, 0x8, URZ, 0xc0, !UPT ;  /* 0x0000000804047892 */ /* 0x000fe2000f8ec03f */
[----:B------:R-:W-:Y:S01]  /*1420*/  SHF.R.S32.HI R93, RZ, 0x1f, R92 ;  /* 0x0000001fff5d7819 */ /* 0x000fe2000001145c */
[----:B------:R-:W-:Y:S01]  /*1430*/  ULEA UR43, UR43, UR46, 0x3 ;  /* 0x0000002e2b2b7291 */ /* 0x000fe2000f8e183f */
[----:B------:R-:W-:Y:S01]  /*1440*/  IMAD.MOV.U32 R3, RZ, RZ, -0x1 ;  /* 0xffffffffff037424 */ /* 0x000fe200078e00ff */
[----:B------:R-:W-:Y:S01]  /*1450*/  ULOP3.LUT UR47, UR4, 0x8, URZ, 0x3c, !UPT ;  /* 0x00000008042f7892 */ /* 0x000fe2000f8e3c3f */
[----:B------:R-:W-:Y:S01]  /*1460*/  IMAD.U32 R103, RZ, RZ, UR5 ;  /* 0x00000005ff677e24 */ /* 0x000fe2000f8e00ff */
[C---:B----4-:R-:W-:Y:S01]  /*1470*/  SHF.L.U64.HI R95, R94.reuse, 0x3, R95 ;  /* 0x000000035e5f7819 */ /* 0x050fe2000001025f */
[----:B------:R-:W-:Y:S01]  /*1480*/  IMAD.SHL.U32 R94, R94, 0x8, RZ ;  /* 0x000000085e5e7824 */ /* 0x000fe200078e00ff */
[-C--:B---3--:R-:W-:Y:S01]  /*1490*/  SHF.L.U32 R3, R3, R96.reuse, RZ ;  /* 0x0000006003037219 */ /* 0x088fe200000006ff */
[----:B------:R-:W-:Y:S01]  /*14a0*/  ULOP3.LUT UR44, UR4, 0x18, URZ, 0x3c, !UPT ;  /* 0x00000018042c7892 */ /* 0x000fe2000f8e3c3f */
[----:B------:R-:W-:-:S02]  /*14b0*/  SHF.L.U32 R96, R5, R96, RZ ;  /* 0x0000006005607219 */ /* 0x000fc400000006ff */
[----:B------:R-:W-:Y:S01]  /*14c0*/  LOP3.LUT R100, RZ, R3, RZ, 0x33, !PT ;  /* 0x00000003ff647212 */ /* 0x000fe200078e33ff */
[----:B-1----:R-:W-:Y:S02]  /*14d0*/  IMAD R97, R6, -0x2, R97 ;  /* 0xfffffffe06617824 */ /* 0x002fe400078e0261 */
[----:B0-----:R-:W-:Y:S01]  /*14e0*/  VIADD R99, R99, 0xffffffff ;  /* 0xffffffff63637836 */ /* 0x001fe20000000000 */
[----:B--2---:R-:W-:-:S07]  /*14f0*/  SHF.L.U64.HI R98, R8, 0x1, R0 ;  /* 0x0000000108627819 */ /* 0x004fce0000010200 */
.L_x_162:
[----:B------:R-:W-:-:S04]  /*1500*/  SHF.L.U32 R0, R103, 0x1f, RZ ;  /* 0x0000001f67007819 */ /* 0x000fc800000006ff */
[----:B------:R-:W0:Y:S02]  /*1510*/  SYNCS.PHASECHK.TRANS64.TRYWAIT P0, [UR43+-0x8], R0 ;  /* 0xfffff800ff0075a7 */ /* 0x000e24000800016b */
[----:B01-34-:R-:W-:Y:S05]  /*1520*/  @!P0 BRA `(.L_x_15) ;  /* 0x00000064004c8947 */ /* 0x01bfea0003800000 */
.L_x_183:
[----:B------:R-:W-:Y:S02]  /*1530*/  ULDC UR4, c[0x0][0x28c] ;  /* 0x0000a30000047ab9 */ /* 0x000fe40000000800 */
[----:B------:R-:W-:-:S13]  /*1540*/  ISETP.LT.AND P0, PT, RZ, UR4, PT ;  /* 0x00000004ff007c0c */ /* 0x000fda000bf01270 */
[----:B------:R-:W-:Y:S05]  /*1550*/  @P0 BRA `(.L_x_16) ;  /* 0x0000000000400947 */ /* 0x000fea0003800000 */
[----:B0-----:R-:W-:Y:S01]  /*1560*/  MOV R0, 0x0 ;  /* 0x0000000000007802 */ /* 0x001fe20000000f00 */
[----:B------:R-:W-:Y:S01]  /*1570*/  ULDC.64 UR4, c[0x4][0x68] ;  /* 0x01001a0000047ab9 */ /* 0x000fe20000000a00 */
[----:B------:R-:W-:Y:S01]  /*1580*/  ULDC.64 UR6, c[0x4][0x8] ;  /* 0x0100020000067ab9 */ /* 0x000fe20000000a00 */
[----:B------:R-:W-:Y:S01]  /*1590*/  IMAD.U32 R4, RZ, RZ, UR4 ;  /* 0x00000004ff047e24 */ /* 0x000fe2000f8e00ff */
[----:B------:R0:W1:Y:S01]  /*15a0*/  LDC.64 R14, c[0x4][R0] ;  /* 0x01000000000e7b82 */ /* 0x0000620000000a00 */
[----:B------:R-:W-:Y:S01]  /*15b0*/  IMAD.U32 R5, RZ, RZ, UR5 ;  /* 0x00000005ff057e24 */ /* 0x000fe2000f8e00ff */
[----:B------:R-:W-:Y:S01]  /*15c0*/  ULDC.64 UR4, c[0x4][0x70] ;  /* 0x01001c0000047ab9 */ /* 0x000fe20000000a00 */
[----:B------:R-:W-:Y:S02]  /*15d0*/  IMAD.U32 R10, RZ, RZ, UR6 ;  /* 0x00000006ff0a7e24 */ /* 0x000fe4000f8e00ff */
[----:B------:R-:W-:Y:S02]  /*15e0*/  IMAD.U32 R6, RZ, RZ, UR4 ;  /* 0x00000004ff067e24 */ /* 0x000fe4000f8e00ff */
[----:B------:R-:W-:-:S02]  /*15f0*/  IMAD.U32 R7, RZ, RZ, UR5 ;  /* 0x00000005ff077e24 */ /* 0x000fc4000f8e00ff */
[----:B------:R-:W-:Y:S02]  /*1600*/  IMAD.U32 R11, RZ, RZ, UR7 ;  /* 0x00000007ff0b7e24 */ /* 0x000fe4000f8e00ff */
[----:B------:R-:W-:Y:S02]  /*1610*/  IMAD.MOV.U32 R8, RZ, RZ, 0x1e1 ;  /* 0x000001e1ff087424 */ /* 0x000fe400078e00ff */
[----:B------:R-:W-:Y:S02]  /*1620*/  IMAD.MOV.U32 R12, RZ, RZ, 0x1 ;  /* 0x00000001ff0c7424 */ /* 0x000fe400078e00ff */
[----:B0-----:R-:W-:-:S07]  /*1630*/  IMAD.MOV.U32 R13, RZ, RZ, RZ ;  /* 0x000000ffff0d7224 */ /* 0x001fce00078e00ff */
[----:B------:R-:W-:-:S07]  /*1640*/  LEPC R20, `(.L_x_16) ;  /* 0x000000001014794e */ /* 0x000fce0000000000 */
[----:B-1---5:R-:W-:Y:S05]  /*1650*/  CALL.ABS.NOINC R14 ;  /* 0x000000000e007343 */ /* 0x022fea0003c00000 */
.L_x_16:
[----:B------:R-:W-:-:S13]  /*1660*/  ISETP.NE.AND P0, PT, R102, 0x3, PT ;  /* 0x000000036600780c */ /* 0x000fda0003f05270 */
[----:B------:R-:W-:Y:S05]  /*1670*/  @!P0 BRA `(.L_x_17) ;  /* 0x0000000000048947 */ /* 0x000fea0003800000 */
[----:B------:R-:W-:Y:S01]  /*1680*/  BPT.TRAP 0x1 ;  /* 0x000000040000795c */ /* 0x000fe20000300000 */
.L_x_17:
[----:B0-----:R-:W-:Y:S02]  /*1690*/  IMAD.U32 R3, RZ, RZ, UR38 ;  /* 0x00000026ff037e24 */ /* 0x001fe4000f8e00ff */
[----:B------:R-:W-:-:S03]  /*16a0*/  IMAD.U32 R0, RZ, RZ, UR39 ;  /* 0x00000027ff007e24 */ /* 0x000fc6000f8e00ff */
[----:B------:R-:W-:Y:S02]  /*16b0*/  LEA R3, R3, UR41, 0x3 ;  /* 0x0000002903037c11 */ /* 0x000fe4000f8e18ff */
[----:B------:R-:W-:-:S04]  /*16c0*/  SHF.L.U32 R0, R0, 0x1f, RZ ;  /* 0x0000001f00007819 */ /* 0x000fc800000006ff */
[----:B------:R0:W1:Y:S01]  /*16d0*/  SYNCS.PHASECHK.TRANS64.TRYWAIT P1, [R3+URZ], R0 ;  /* 0x00000000030075a7 */ /* 0x000062000802017f */
[----:B------:R-:W-:Y:S05]  /*16e0*/  @!P0 BRA `(.L_x_18) ;  /* 0x0000000000048947 */ /* 0x000fea0003800000 */
[----:B------:R-:W-:Y:S01]  /*16f0*/  BPT.TRAP 0x1 ;  /* 0x000000040000795c */ /* 0x000fe20000300000 */
.L_x_18:
[----:B------:R-:W-:-:S05]  /*1700*/  IMAD.U32 R4, RZ, RZ, UR42 ;  /* 0x0000002aff047e24 */ /* 0x000fca000f8e00ff */
[----:B------:R-:W-:Y:S01]  /*1710*/  ISETP.GE.AND P2, PT, R4, 0x1, PT ;  /* 0x000000010400780c */ /* 0x000fe20003f46270 */
[----:B-1----:R-:W-:-:S12]  /*1720*/  @P1 BRA `(.L_x_19) ;  /* 0x0000000000081947 */ /* 0x002fd80003800000 */
[----:B------:R-:W1:Y:S02]  /*1730*/  SYNCS.PHASECHK.TRANS64.TRYWAIT P1, [R3+URZ], R0 ;  /* 0x00000000030075a7 */ /* 0x000e64000802017f */
[----:B-1----:R-:W-:Y:S05]  /*1740*/  @!P1 BRA `(.L_x_20) ;  /* 0x0000006000dc9947 */ /* 0x002fea0003800000 */
.L_x_19:
[----:B------:R-:W-:Y:S05]  /*1750*/  WARPSYNC.ALL ;  /* 0x0000000000007948 */ /* 0x000fea0003800000 */
[----:B------:R-:W-:Y:S01]  /*1760*/  UIADD3 UR4, UR41, 0x100, URZ ;  /* 0x0000010029047890 */ /* 0x000fe2000fffe03f */
[----:B------:R-:W-:Y:S01]  /*1770*/  WARPGROUP.ARRIVE ;  /* 0x00000000000079c5 */ /* 0x000fe20000000000 */
[----:B------:R-:W-:Y:S02]  /*1780*/  UIADD3 UR5, UR41, 0xc100, URZ ;  /* 0x0000c10029057890 */ /* 0x000fe4000fffe03f */
[----:B------:R-:W-:Y:S02]  /*1790*/  USHF.R.U32.HI UR4, URZ, 0x4, UR4 ;  /* 0x000000043f047899 */ /* 0x000fe40008011604 */
[----:B------:R-:W-:-:S02]  /*17a0*/  USHF.R.U32.HI UR5, URZ, 0x4, UR5 ;  /* 0x000000043f057899 */ /* 0x000fc40008011605 */
[----:B------:R-:W-:Y:S02]  /*17b0*/  ULOP3.LUT UR4, UR4, 0x3fff, URZ, 0xc0, !UPT ;  /* 0x00003fff04047892 */ /* 0x000fe4000f8ec03f */
[----:B------:R-:W-:Y:S02]  /*17c0*/  ULOP3.LUT UR5, UR5, 0x3fff, URZ, 0xc0, !UPT ;  /* 0x00003fff05057892 */ /* 0x000fe4000f8ec03f */
[----:B------:R-:W-:Y:S02]  /*17d0*/  ULOP3.LUT UR4, UR4, 0x10000, URZ, 0xfc, !UPT ;  /* 0x0001000004047892 */ /* 0x000fe4000f8efc3f */
[----:B------:R-:W-:Y:S02]  /*17e0*/  ULOP3.LUT UR5, UR5, 0x10000, URZ, 0xfc, !UPT ;  /* 0x0001000005057892 */ /* 0x000fe4000f8efc3f */
[----:B------:R-:W-:Y:S02]  /*17f0*/  ULEA UR6, UR38, UR4, 0xa ;  /* 0x0000000426067291 */ /* 0x000fe4000f8e503f */
[----:B------:R-:W-:Y:S01]  /*1800*/  ULEA UR7, UR38, UR5, 0xb ;  /* 0x0000000526077291 */ /* 0x000fe2000f8e583f */
[----:B------:R-:W-:Y:S01]  /*1810*/  UMOV UR9, 0x40000040 ;  /* 0x4000004000097882 */ /* 0x000fe20000000000 */
[----:B------:R-:W-:-:S03]  /*1820*/  UMOV UR11, 0x40000040 ;  /* 0x40000040000b7882 */ /* 0x000fc60000000000 */
[----:B------:R-:W-:Y:S02]  /*1830*/  UMOV UR8, UR6 ;  /* 0x0000000600087c82 */ /* 0x000fe40008000000 */
[----:B------:R-:W-:Y:S02]  /*1840*/  UMOV UR10, UR7 ;  /* 0x00000007000a7c82 */ /* 0x000fe40008000000 */
[----:B------:R-:W-:Y:S01]  /*1850*/  HGMMA.64x128x16.F32 R24, gdesc[UR8], RZ, !UPT, gsb0 ;  /* 0x01e00000081879f0 */ /* 0x000fe2000c0008ff */
[----:B------:R-:W-:Y:S02]  /*1860*/  UIADD3 UR8, UR6, 0x2, URZ ;  /* 0x0000000206087890 */ /* 0x000fe4000fffe03f */
[----:B------:R-:W-:Y:S01]  /*1870*/  UIADD3 UR10, UR7, 0x2, URZ ;  /* 0x00000002070a7890 */ /* 0x000fe2000fffe03f */
[----:B------:R-:W-:Y:S01]  /*1880*/  UMOV UR9, 0x40000040 ;  /* 0x4000004000097882 */ /* 0x000fe20000000000 */
[----:B------:R-:W-:Y:S01]  /*1890*/  UMOV UR11, 0x40000040 ;  /* 0x40000040000b7882 */ /* 0x000fe20000000000 */
[----:B------:R-:W-:-:S02]  /*18a0*/  WARPGROUP.DEPBAR.LE gsb0, 0x0 ;  /* 0x00008000000079c5 */ /* 0x000fc40000010000 */
[----:B------:R-:W-:-:S06]  /*18b0*/  WARPGROUP.ARRIVE ;  /* 0x00000000000079c5 */ /* 0x000fcc0000000000 */
[----:B------:R-:W-:Y:S01]  /*18c0*/  HGMMA.64x128x16.F32 R24, gdesc[UR8], R24, gsb0 ;  /* 0x01e00000081879f0 */ /* 0x000fe20008000818 */
[----:B------:R-:W-:Y:S02]  /*18d0*/  UIADD3 UR8, UR6, 0x4, URZ ;  /* 0x0000000406087890 */ /* 0x000fe4000fffe03f */
[----:B------:R-:W-:Y:S01]  /*18e0*/  UIADD3 UR10, UR7, 0x4, URZ ;  /* 0x00000004070a7890 */ /* 0x000fe2000fffe03f */
[----:B------:R-:W-:Y:S01]  /*18f0*/  UMOV UR9, 0x40000040 ;  /* 0x4000004000097882 */ /* 0x000fe20000000000 */
[----:B------:R-:W-:Y:S01]  /*1900*/  UMOV UR11, 0x40000040 ;  /* 0x40000040000b7882 */ /* 0x000fe20000000000 */
[----:B------:R-:W-:Y:S02]  /*1910*/  WARPGROUP.DEPBAR.LE gsb0, 0x0 ;  /* 0x00008000000079c5 */ /* 0x000fe40000010000 */
        /* <DEDUP_REMOVED lines=36> */
[----:B------:R-:W-:Y:S03]  /*1b60*/  HGMMA.64x128x16.F32 R24, gdesc[UR8], R24, gsb0 ;  /* 0x01e00000081879f0 */ /* 0x000fe60008000818 */
[----:B------:R-:W-:Y:S02]  /*1b70*/  WARPGROUP.DEPBAR.LE gsb0, 0x0 ;  /* 0x00008000000079c5 */ /* 0x000fe40000010000 */
[----:B------:R-:W-:Y:S05]  /*1b80*/  @!P2 BRA `(.L_x_21) ;  /* 0x000000040080a947 */ /* 0x000fea0003800000 */
[----:B------:R-:W-:Y:S01]  /*1b90*/  UIADD3 UR6, UR38, 0x1, URZ ;  /* 0x0000000126067890 */ /* 0x000fe2000fffe03f */
[----:B01----:R-:W-:-:S03]  /*1ba0*/  IMAD.U32 R0, RZ, RZ, UR42 ;  /* 0x0000002aff007e24 */ /* 0x003fc6000f8e00ff */
[----:B------:R-:W-:-:S04]  /*1bb0*/  UISETP.NE.AND UP0, UPT, UR6, 0x3, UPT ;  /* 0x000000030600788c */ /* 0x000fc8000bf05270 */
[----:B------:R-:W-:Y:S02]  /*1bc0*/  USEL UR7, URZ, 0x1, UP0 ;  /* 0x000000013f077887 */ /* 0x000fe40008000000 */
[----:B------:R-:W-:Y:S02]  /*1bd0*/  USEL UR6, UR6, URZ, UP0 ;  /* 0x0000003f06067287 */ /* 0x000fe40008000000 */
[----:B------:R-:W-:-:S06]  /*1be0*/  ULOP3.LUT UR7, UR39, UR7, URZ, 0x3c, !UPT ;  /* 0x0000000727077292 */ /* 0x000fcc000f8e3c3f */
[----:B------:R-:W-:Y:S01]  /*1bf0*/  IMAD.U32 R5, RZ, RZ, UR7 ;  /* 0x00000007ff057e24 */ /* 0x000fe2000f8e00ff */
[----:B------:R-:W-:-:S06]  /*1c00*/  UMOV UR7, UR38 ;  /* 0x0000002600077c82 */ /* 0x000fcc0008000000 */
.L_x_28:
[----:B01----:R-:W-:Y:S05]  /*1c10*/  @!P0 BRA `(.L_x_22) ;  /* 0x0000000000048947 */ /* 0x003fea0003800000 */
[----:B------:R-:W-:Y:S01]  /*1c20*/  BPT.TRAP 0x1 ;  /* 0x000000040000795c */ /* 0x000fe20000300000 */
.L_x_22:
[----:B------:R-:W-:Y:S01]  /*1c30*/  ULEA UR8, UR6, UR41, 0x3 ;  /* 0x0000002906087291 */ /* 0x000fe2000f8e183f */
[----:B------:R-:W-:-:S08]  /*1c40*/  SHF.L.U32 R3, R5, 0x1f, RZ ;  /* 0x0000001f05037819 */ /* 0x000fd000000006ff */
[----:B------:R0:W1:Y:S01]  /*1c50*/  SYNCS.PHASECHK.TRANS64.TRYWAIT P1, [UR8], R3 ;  /* 0x00000003ff0075a7 */ /* 0x0000620008020148 */
[----:B------:R-:W-:Y:S05]  /*1c60*/  @!P0 BRA `(.L_x_23) ;  /* 0x0000000000048947 */ /* 0x000fea0003800000 */
[----:B------:R-:W-:Y:S01]  /*1c70*/  BPT.TRAP 0x1 ;  /* 0x000000040000795c */ /* 0x000fe20000300000 */
.L_x_23:
[----:B-1----:R-:W-:Y:S05]  /*1c80*/  @P1 BRA `(.L_x_24) ;  /* 0x0000000000081947 */ /* 0x002fea0003800000 */
[----:B------:R-:W1:Y:S02]  /*1c90*/  SYNCS.PHASECHK.TRANS64.TRYWAIT P1, [UR8], R3 ;  /* 0x00000003ff0075a7 */ /* 0x000e640008020148 */
[----:B-1----:R-:W-:Y:S05]  /*1ca0*/  @!P1 BRA `(.L_x_25) ;  /* 0x0000005c00989947 */ /* 0x002fea0003800000 */
.L_x_24:
[----:B------:R-:W-:Y:S01]  /*1cb0*/  ULEA UR13, UR6, UR4, 0xa ;  /* 0x00000004060d7291 */ /* 0x000fe2000f8e503f */
[----:B------:R-:W-:Y:S01]  /*1cc0*/  WARPGROUP.ARRIVE ;  /* 0x00000000000079c5 */ /* 0x000fe20000000000 */
[----:B------:R-:W-:Y:S01]  /*1cd0*/  ULEA UR12, UR6, UR5, 0xb ;  /* 0x00000005060c7291 */ /* 0x000fe2000f8e583f */
[----:B------:R-:W-:Y:S01]  /*1ce0*/  UMOV UR9, 0x40000040 ;  /* 0x4000004000097882 */ /* 0x000fe20000000000 */
[----:B------:R-:W-:-:S03]  /*1cf0*/  UMOV UR11, 0x40000040 ;  /* 0x40000040000b7882 */ /* 0x000fc60000000000 */
[----:B------:R-:W-:Y:S02]  /*1d00*/  UMOV UR8, UR13 ;  /* 0x0000000d00087c82 */ /* 0x000fe40008000000 */
[----:B------:R-:W-:Y:S02]  /*1d10*/  UMOV UR10, UR12 ;  /* 0x0000000c000a7c82 */ /* 0x000fe40008000000 */
[----:B------:R-:W-:Y:S01]  /*1d20*/  HGMMA.64x128x16.F32 R24, gdesc[UR8], R24, gsb0 ;  /* 0x01e00000081879f0 */ /* 0x000fe20008000818 */
        /* <DEDUP_REMOVED lines=51> */
[----:B------:R-:W-:Y:S01]  /*2060*/  BPT.TRAP 0x1 ;  /* 0x000000040000795c */ /* 0x000fe20000300000 */
.L_x_26:
[----:B------:R-:W-:Y:S01]  /*2070*/  ULEA UR8, UR7, UR41, 0x3 ;  /* 0x0000002907087291 */ /* 0x000fe2000f8e183f */
[----:B------:R-:W-:-:S03]  /*2080*/  ISETP.GT.U32.AND P1, PT, R23, 0x1, PT ;  /* 0x000000011700780c */ /* 0x000fc60003f24070 */
[----:B------:R-:W-:-:S04]  /*2090*/  UIADD3 UR8, UR8, 0x18, URZ ;  /* 0x0000001808087890 */ /* 0x000fc8000fffe03f */
[----:B------:R-:W-:-:S09]  /*20a0*/  UPRMT UR8, URZ, 0x654, UR8 ;  /* 0x000006543f087896 */ /* 0x000fd20008000008 */
[----:B------:R-:W-:Y:S01]  /*20b0*/  SYNCS.ARRIVE.TRANS64.RED.A1T0 RZ, [UR8], RZ ;  /* 0x000000ffffff79a7 */ /* 0x000fe20008100408 */
[----:B------:R-:W-:Y:S05]  /*20c0*/  @P1 BRA `(.L_x_27) ;  /* 0x0000000000041947 */ /* 0x000fea0003800000 */
[----:B------:R-:W-:Y:S01]  /*20d0*/  BPT.TRAP 0x1 ;  /* 0x000000040000795c */ /* 0x000fe20000300000 */
.L_x_27:
[----:B------:R-:W-:Y:S01]  /*20e0*/  UIADD3 UR6, UR6, 0x1, URZ ;  /* 0x0000000106067890 */ /* 0x000fe2000fffe03f */
[C---:B------:R-:W-:Y:S01]  /*20f0*/  ISETP.GT.AND P1, PT, R0.reuse, 0x1, PT ;  /* 0x000000010000780c */ /* 0x040fe20003f24270 */
[----:B------:R-:W-:Y:S01]  /*2100*/  UIADD3 UR7, UR7, 0x1, URZ ;  /* 0x0000000107077890 */ /* 0x000fe2000fffe03f */
[----:B------:R-:W-:Y:S01]  /*2110*/  VIADD R0, R0, 0xffffffff ;  /* 0xffffffff00007836 */ /* 0x000fe20000000000 */
[----:B------:R-:W-:Y:S02]  /*2120*/  UISETP.NE.AND UP0, UPT, UR6, 0x3, UPT ;  /* 0x000000030600788c */ /* 0x000fe4000bf05270 */
[----:B------:R-:W-:Y:S02]  /*2130*/  UISETP.NE.AND UP1, UPT, UR7, 0x3, UPT ;  /* 0x000000030700788c */ /* 0x000fe4000bf25270 */
[----:B------:R-:W-:Y:S02]  /*2140*/  USEL UR8, URZ, 0x1, UP0 ;  /* 0x000000013f087887 */ /* 0x000fe40008000000 */
[----:B------:R-:W-:-:S02]  /*2150*/  USEL UR6, UR6, URZ, UP0 ;  /* 0x0000003f06067287 */ /* 0x000fc40008000000 */
[----:B------:R-:W-:Y:S02]  /*2160*/  USEL UR7, UR7, URZ, UP1 ;  /* 0x0000003f07077287 */ /* 0x000fe40008800000 */
[----:B------:R-:W-:Y:S01]  /*2170*/  LOP3.LUT R5, R5, UR8, RZ, 0x3c, !PT ;  /* 0x0000000805057c12 */ /* 0x000fe2000f8e3cff */
[----:B------:R-:W-:Y:S09]  /*2180*/  @P1 BRA `(.L_x_28) ;  /* 0xfffffff800a01947 */ /* 0x000ff2000383ffff */
.L_x_21:
[----:B01----:R-:W0:Y:S01]  /*2190*/  LDC R0, c[0x0][0x28c] ;  /* 0x0000a300ff007b82 */ /* 0x003e220000000800 */
[----:B------:R-:W-:-:S04]  /*21a0*/  IMAD.U32 R3, RZ, RZ, UR47 ;  /* 0x0000002fff037e24 */ /* 0x000fc8000f8e00ff */
[----:B------:R1:W-:Y:S01]  /*21b0*/  SYNCS.ARRIVE.TRANS64.A1T0 RZ, [R3+UR46], RZ ;  /* 0x000000ff03ff79a7 */ /* 0x0003e2000810002e */
[----:B0-----:R-:W-:-:S13]  /*21c0*/  ISETP.GE.AND P1, PT, R0, 0x1, PT ;  /* 0x000000010000780c */ /* 0x001fda0003f26270 */
[----:B-1----:R-:W-:Y:S05]  /*21d0*/  @!P1 BRA `(.L_x_29) ;  /* 0x0000000000349947 */ /* 0x002fea0003800000 */
[----:B------:R-:W-:Y:S05]  /*21e0*/  @!P0 BRA `(.L_x_30) ;  /* 0x0000000000048947 */ /* 0x000fea0003800000 */
[----:B------:R-:W-:Y:S01]  /*21f0*/  BPT.TRAP 0x1 ;  /* 0x000000040000795c */ /* 0x000fe20000300000 */
.L_x_30:
[----:B------:R-:W-:Y:S01]  /*2200*/  UIADD3 UR6, UR38, UR42, URZ ;  /* 0x0000002a26067290 */ /* 0x000fe2000fffe03f */
[----:B------:R-:W-:-:S03]  /*2210*/  ISETP.GT.U32.AND P0, PT, R23, 0x1, PT ;  /* 0x000000011700780c */ /* 0x000fc60003f04070 */
[----:B------:R-:W-:-:S04]  /*2220*/  UIMAD.WIDE.U32 UR4, UR6, -0x55555555, URZ ;  /* 0xaaaaaaab060478a5 */ /* 0x000fc8000f8e003f */
[----:B------:R-:W-:-:S04]  /*2230*/  USHF.R.U32.HI UR4, URZ, 0x1, UR5 ;  /* 0x000000013f047899 */ /* 0x000fc80008011605 */
[----:B------:R-:W-:-:S04]  /*2240*/  UIMAD UR6, UR4, -0x3, UR6 ;  /* 0xfffffffd040678a4 */ /* 0x000fc8000f8e0206 */
[----:B------:R-:W-:-:S04]  /*2250*/  ULEA UR6, UR6, UR41, 0x3 ;  /* 0x0000002906067291 */ /* 0x000fc8000f8e183f */
[----:B------:R-:W-:-:S04]  /*2260*/  UIADD3 UR6, UR6, 0x18, URZ ;  /* 0x0000001806067890 */ /* 0x000fc8000fffe03f */
[----:B------:R-:W-:-:S09]  /*2270*/  UPRMT UR6, URZ, 0x654, UR6 ;  /* 0x000006543f067896 */ /* 0x000fd20008000006 */
[----:B------:R-:W-:Y:S01]  /*2280*/  SYNCS.ARRIVE.TRANS64.RED.A1T0 RZ, [UR6], RZ ;  /* 0x000000ffffff79a7 */ /* 0x000fe20008100406 */
[----:B------:R-:W-:Y:S05]  /*2290*/  @P0 BRA `(.L_x_29) ;  /* 0x0000000000040947 */ /* 0x000fea0003800000 */
[----:B------:R-:W-:Y:S01]  /*22a0*/  BPT.TRAP 0x1 ;  /* 0x000000040000795c */ /* 0x000fe20000300000 */
.L_x_29:
[----:B------:R-:W-:Y:S01]  /*22b0*/  SHF.L.U32 R0, R103, 0x1f, RZ ;  /* 0x0000001f67007819 */ /* 0x000fe200000006ff */
[----:B------:R-:W-:Y:S01]  /*22c0*/  UIADD3 UR38, UR38, UR45, URZ ;  /* 0x0000002d26267290 */ /* 0x000fe2000fffe03f */
[----:B------:R-:W-:Y:S01]  /*22d0*/  SHF.R.S32.HI R9, RZ, 0x1f, R19 ;  /* 0x0000001fff097819 */ /* 0x000fe20000011413 */
[----:B------:R-:W-:Y:S01]  /*22e0*/  UISETP.GE.U32.AND UP1, UPT, UR45, 0x3, UPT ;  /* 0x000000032d00788c */ /* 0x000fe2000bf26070 */
[----:B------:R-:W0:Y:S01]  /*22f0*/  SYNCS.PHASECHK.TRANS64.TRYWAIT P0, [UR43+0x8], R0 ;  /* 0x00000800ff0075a7 */ /* 0x000e22000800016b */
[----:B------:R-:W-:-:S04]  /*2300*/  UISETP.GT.U32.AND UP0, UPT, UR38, 0x2, UPT ;  /* 0x000000022600788c */ /* 0x000fc8000bf04070 */
[----:B------:R-:W-:-:S04]  /*2310*/  UISETP.LT.U32.AND UP0, UPT, UR45, 0x3, UP0 ;  /* 0x000000032d00788c */ /* 0x000fc80008701070 */
[----:B------:R-:W-:Y:S02]  /*2320*/  USEL UR6, URZ, 0x1, !UP0 ;  /* 0x000000013f067887 */ /* 0x000fe4000c000000 */
[----:B------:R-:W-:Y:S02]  /*2330*/  @UP1 UIMAD.WIDE.U32 UR4, UR38, -0x55555555, URZ ;  /* 0xaaaaaaab260418a5 */ /* 0x000fe4000f8e003f */
[----:B------:R-:W-:Y:S02]  /*2340*/  ULOP3.LUT UR39, UR39, UR6, URZ, 0x3c, !UPT ;  /* 0x0000000627277292 */ /* 0x000fe4000f8e3c3f */
[----:B------:R-:W-:-:S04]  /*2350*/  @UP1 USHF.R.U32.HI UR4, URZ, 0x1, UR5 ;  /* 0x000000013f041899 */ /* 0x000fc80008011605 */
[----:B------:R-:W-:Y:S01]  /*2360*/  @UP1 ULOP3.LUT UR39, UR39, 0x1, UR4, 0x78, !UPT ;  /* 0x0000000127271892 */ /* 0x000fe2000f8e7804 */
[----:B0-----:R-:W-:Y:S11]  /*2370*/  @!P0 BRA `(.L_x_31) ;  /* 0x0000005400fc8947 */ /* 0x001ff60003800000 */
.L_x_184:
[----:B------:R-:W-:Y:S01]  /*2380*/  ULDC.64 UR4, c[0x0][0x5d0] ;  /* 0x0001740000047ab9 */ /* 0x000fe20000000a00 */
[----:B------:R-:W-:Y:S01]  /*2390*/  ULDC UR6, c[0x0][0x284] ;  /* 0x0000a10000067ab9 */ /* 0x000fe20000000800 */
[----:B0-----:R-:W-:Y:S02]  /*23a0*/  IMAD R0, R9, UR4, RZ ;  /* 0x0000000409007c24 */ /* 0x001fe4000f8e02ff */
[----:B------:R-:W-:Y:S02]  /*23b0*/  IMAD.SHL.U32 R12, R18, 0x80, RZ ;  /* 0x00000080120c7824 */ /* 0x000fe400078e00ff */
[C---:B------:R-:W-:Y:S02]  /*23c0*/  IMAD R3, R19.reuse, UR5, R0 ;  /* 0x0000000513037c24 */ /* 0x040fe4000f8e0200 */
[----:B------:R-:W-:Y:S01]  /*23d0*/  IMAD.SHL.U32 R0, R22, 0x40, RZ ;  /* 0x0000004016007824 */ /* 0x000fe200078e00ff */
[----:B------:R-:W-:Y:S01]  /*23e0*/  SHF.R.S32.HI R13, RZ, 0x1f, R12 ;  /* 0x0000001fff0d7819 */ /* 0x000fe2000001140c */
[----:B------:R-:W-:Y:S01]  /*23f0*/  IMAD.WIDE.U32 R4, R19, UR4, R92 ;  /* 0x0000000413047c25 */ /* 0x000fe2000f8e005c */
[----:B------:R-:W-:-:S02]  /*2400*/  ULDC.64 UR4, c[0x0][0x5c8] ;  /* 0x0001720000047ab9 */ /* 0x000fc40000000a00 */
[----:B------:R-:W-:Y:S01]  /*2410*/  ISETP.GE.AND P0, PT, R0, UR6, PT ;  /* 0x0000000600007c0c */ /* 0x000fe2000bf06270 */
[----:B------:R-:W-:Y:S01]  /*2420*/  ULDC UR6, c[0x0][0x288] ;  /* 0x0000a20000067ab9 */ /* 0x000fe20000000800 */
[----:B------:R-:W-:Y:S01]  /*2430*/  IADD3 R4, P1, R12, R4, RZ ;  /* 0x000000040c047210 */ /* 0x000fe20007f3e0ff */
[----:B------:R-:W-:Y:S01]  /*2440*/  IMAD.WIDE R20, R22, 0x40, R90 ;  /* 0x0000004016147825 */ /* 0x000fe200078e025a */
[----:B------:R-:W-:Y:S02]  /*2450*/  ISETP.GE.OR P0, PT, R12, UR6, P0 ;  /* 0x000000060c007c0c */ /* 0x000fe40008706670 */
[----:B------:R-:W-:Y:S01]  /*2460*/  IADD3.X R5, R13, R5, R3, P1, !PT ;  /* 0x000000050d057210 */ /* 0x000fe20000ffe403 */
[----:B------:R-:W-:-:S04]  /*2470*/  IMAD R7, R21, UR4, RZ ;  /* 0x0000000415077c24 */ /* 0x000fc8000f8e02ff */
[C---:B------:R-:W-:Y:S02]  /*2480*/  IMAD R7, R20.reuse, UR5, R7 ;  /* 0x0000000514077c24 */ /* 0x040fe4000f8e0207 */
[----:B------:R-:W-:-:S04]  /*2490*/  IMAD.WIDE.U32 R104, R20, UR4, R4 ;  /* 0x0000000414687c25 */ /* 0x000fc8000f8e0004 */
[----:B------:R-:W-:Y:S05]  /*24a0*/  @P0 BRA `(.L_x_32) ;  /* 0x0000003c00dc0947 */ /* 0x000fea0003800000 */
[----:B-----5:R-:W-:Y:S01]  /*24b0*/  FSETP.NEU.AND P0, PT, R89, RZ, PT ;  /* 0x000000ff5900720b */ /* 0x020fe20003f0d000 */
[----:B------:R-:W-:Y:S01]  /*24c0*/  IMAD.IADD R3, R97, 0x1, -R12 ;  /* 0x0000000161037824 */ /* 0x000fe200078e0a0c */
[----:B------:R-:W-:Y:S01]  /*24d0*/  BSSY B0, `(.L_x_32) ;  /* 0x00003f4000007945 */ /* 0x000fe20003800000 */
[----:B------:R-:W-:Y:S02]  /*24e0*/  IMAD.IADD R0, R101, 0x1, -R0 ;  /* 0x0000000165007824 */ /* 0x000fe400078e0a00 */
[----:B------:R-:W-:Y:S01]  /*24f0*/  IMAD.IADD R113, R105, 0x1, R7 ;  /* 0x0000000169717824 */ /* 0x000fe200078e0207 */
[----:B------:R-:W-:-:S04]  /*2500*/  ISETP.GT.AND P2, PT, R3, RZ, PT ;  /* 0x000000ff0300720c */ /* 0x000fc80003f44270 */
[----:B------:R-:W-:-:S03]  /*2510*/  ISETP.GT.AND P1, PT, R0, RZ, P2 ;  /* 0x000000ff0000720c */ /* 0x000fc60001724270 */
[----:B------:R-:W-:Y:S10]  /*2520*/  @!P0 BRA `(.L_x_33) ;  /* 0x0000002c00208947 */ /* 0x000ff40003800000 */
[----:B------:R-:W0:Y:S01]  /*2530*/  LDC.64 R106, c[0x0][0x5b8] ;  /* 0x00016e00ff6a7b82 */ /* 0x000e220000000a00 */
[----:B------:R-:W-:-:S07]  /*2540*/  ULDC.64 UR4, c[0x0][0x5c0] ;  /* 0x0001700000047ab9 */ /* 0x000fce0000000a00 */
[----:B------:R-:W1:Y:S08]  /*2550*/  LDC.64 R108, c[0x0][0x5b0] ;  /* 0x00016c00ff6c7b82 */ /* 0x000e700000000a00 */
[----:B------:R-:W2:Y:S01]  /*2560*/  LDC.64 R110, c[0x0][0x5a8] ;  /* 0x00016a00ff6e7b82 */ /* 0x000ea20000000a00 */
[-C--:B0-----:R-:W-:Y:S02]  /*2570*/  IMAD R6, R9, R106.reuse, RZ ;  /* 0x0000006a09067224 */ /* 0x081fe400078e02ff */
[----:B------:R-:W-:-:S04]  /*2580*/  IMAD.WIDE.U32 R4, R19, R106, R92 ;  /* 0x0000006a13047225 */ /* 0x000fc800078e005c */
[----:B------:R-:W-:Y:S01]  /*2590*/  IMAD R105, R19, R107, R6 ;  /* 0x0000006b13697224 */ /* 0x000fe200078e0206 */
[----:B------:R-:W-:Y:S01]  /*25a0*/  IADD3 R6, P0, R12, R4, RZ ;  /* 0x000000040c067210 */ /* 0x000fe20007f1e0ff */
[----:B-1----:R-:W-:-:S03]  /*25b0*/  IMAD R4, R21, R108, RZ ;  /* 0x0000006c15047224 */ /* 0x002fc600078e02ff */
[----:B------:R-:W-:Y:S01]  /*25c0*/  IADD3.X R7, R13, R5, R105, P0, !PT ;  /* 0x000000050d077210 */ /* 0x000fe200007fe469 */
[C---:B------:R-:W-:Y:S02]  /*25d0*/  IMAD R107, R20.reuse, R109, R4 ;  /* 0x0000006d146b7224 */ /* 0x040fe400078e0204 */
[----:B------:R-:W-:-:S04]  /*25e0*/  IMAD.WIDE.U32 R4, R20, R108, R6 ;  /* 0x0000006c14047225 */ /* 0x000fc800078e0006 */
[----:B------:R-:W-:Y:S01]  /*25f0*/  IMAD.IADD R5, R5, 0x1, R107 ;  /* 0x0000000105057824 */ /* 0x000fe200078e026b */
[----:B--2---:R-:W-:-:S04]  /*2600*/  LEA R10, P0, R4, R110, 0x1 ;  /* 0x0000006e040a7211 */ /* 0x004fc800078008ff */
[----:B------:R-:W-:-:S05]  /*2610*/  LEA.HI.X R11, R4, R111, R5, 0x1, P0 ;  /* 0x0000006f040b7211 */ /* 0x000fca00000f0c05 */
[----:B------:R-:W2:Y:S01]  /*2620*/  @P1 LDG.E.LTC128B.U16 R18, desc[UR36][R10.64] ;  /* 0x000000240a121981 */ /* 0x000ea2000c1e1520 */
[----:B------:R-:W-:Y:S01]  /*2630*/  IMAD.WIDE.U32 R4, R20, R108, R12 ;  /* 0x0000006c14047225 */ /* 0x000fe200078e000c */
[----:B------:R-:W-:Y:S02]  /*2640*/  BSSY B1, `(.L_x_34) ;  /* 0x0000015000017945 */ /* 0x000fe40003800000 */
[----:B------:R-:W-:-:S04]  /*2650*/  IADD3 R14, P0, R92, R4, RZ ;  /* 0x000000045c0e7210 */ /* 0x000fc80007f1e0ff */
[----:B------:R-:W-:Y:S02]  /*2660*/  IADD3.X R15, R93, R107, R5, P0, !PT ;  /* 0x0000006b5d0f7210 */ /* 0x000fe400007fe405 */
[----:B------:R-:W-:Y:S01]  /*2670*/  LEA R8, P0, R104, UR4, 0x1 ;  /* 0x0000000468087c11 */ /* 0x000fe2000f8008ff */
[----:B------:R-:W-:-:S03]  /*2680*/  IMAD.WIDE.U32 R14, R19, R106, R14 ;  /* 0x0000006a130e7225 */ /* 0x000fc600078e000e */
[----:B------:R-:W-:Y:S02]  /*2690*/  LEA.HI.X R9, R104, UR5, R113, 0x1, P0 ;  /* 0x0000000568097c11 */ /* 0x000fe400080f0c71 */
[----:B------:R-:W-:-:S04]  /*26a0*/  ISETP.GT.AND P0, PT, R3, 0x1, PT ;  /* 0x000000010300780c */ /* 0x000fc80003f04270 */
[----:B------:R-:W-:Y:S01]  /*26b0*/  ISETP.GT.AND P3, PT, R0, RZ, P0 ;  /* 0x000000ff0000720c */ /* 0x000fe20000764270 */
[----:B--2---:R-:W-:-:S05]  /*26c0*/  HADD2.F32 R4, -RZ, R18.H0_H0 ;  /* 0x20000012ff047230 */ /* 0x004fca0000004100 */
[----:B------:R-:W-:Y:S01]  /*26d0*/  FMUL R5, R4, R89 ;  /* 0x0000005904057220 */ /* 0x000fe20000400000 */
[----:B------:R-:W-:-:S03]  /*26e0*/  LEA R4, P4, R14, R110, 0x1 ;  /* 0x0000006e0e047211 */ /* 0x000fc600078808ff */
[----:B------:R-:W-:-:S05]  /*26f0*/  FFMA R5, R24, R88, R5 ;  /* 0x0000005818057223 */ /* 0x000fca0000000005 */
[----:B------:R-:W-:Y:S01]  /*2700*/  F2FP.F16.F32.PACK_AB R10, RZ, R5 ;  /* 0x00000005ff0a723e */ /* 0x000fe200000000ff */
[----:B------:R-:W-:-:S03]  /*2710*/  IMAD.IADD R5, R105, 0x1, R15 ;  /* 0x0000000169057824 */ /* 0x000fc600078e020f */
[----:B------:R-:W-:Y:S01]  /*2720*/  PRMT R11, R10, 0x7610, R11 ;  /* 0x000076100a0b7816 */ /* 0x000fe2000000000b */
[----:B------:R-:W-:Y:S01]  /*2730*/  IMAD.SHL.U32 R10, R108, 0x8, RZ ;  /* 0x000000086c0a7824 */ /* 0x000fe200078e00ff */
[----:B------:R-:W-:-:S03]  /*2740*/  LEA.HI.X R5, R14, R111, R5, 0x1, P4 ;  /* 0x0000006f0e057211 */ /* 0x000fc600020f0c05 */
[----:B------:R0:W-:Y:S02]  /*2750*/  @P1 STG.E.U16 desc[UR36][R8.64], R11 ;  /* 0x0000000b08001986 */ /* 0x0001e4000c101524 */
[----:B0-----:R-:W-:Y:S01]  /*2760*/  SHF.L.U64.HI R11, R108, 0x3, R109 ;  /* 0x000000036c0b7819 */ /* 0x001fe2000001026d */
[----:B------:R-:W-:Y:S06]  /*2770*/  @!P3 BRA `(.L_x_35) ;  /* 0x000000000004b947 */ /* 0x000fec0003800000 */
[----:B------:R0:W5:Y:S02]  /*2780*/  LDG.E.LTC128B.U16 R18, desc[UR36][R4.64+0x2] ;  /* 0x0000022404127981 */ /* 0x000164000c1e1520 */
.L_x_35:
[----:B------:R-:W-:Y:S05]  /*2790*/  BSYNC B1 ;  /* 0x0000000000017941 */ /* 0x000fea0003800000 */
.L_x_34:
[----:B------:R-:W-:Y:S01]  /*27a0*/  IMAD.WIDE.U32 R10, R20, R108, R10 ;  /* 0x0000006c140a7225 */ /* 0x000fe200078e000a */
[----:B------:R-:W-:-:S03]  /*27b0*/  ISETP.GT.AND P2, PT, R0, 0x8, P2 ;  /* 0x000000080000780c */ /* 0x000fc60001744270 */
[----:B-----5:R-:W-:Y:S01]  /*27c0*/  HADD2.F32 R14, -RZ, R18.H0_H0 ;  /* 0x20000012ff0e7230 */ /* 0x020fe20000004100 */
[----:B------:R-:W-:Y:S01]  /*27d0*/  IADD3 R6, P1, R6, R10, RZ ;  /* 0x0000000a06067210 */ /* 0x000fe20007f3e0ff */
[----:B------:R-:W-:-:S03]  /*27e0*/  IMAD.IADD R107, R107, 0x1, R11 ;  /* 0x000000016b6b7824 */ /* 0x000fc600078e020b */
[----:B------:R-:W-:Y:S01]  /*27f0*/  FMUL R14, R14, R89 ;  /* 0x000000590e0e7220 */ /* 0x000fe20000400000 */
[----:B------:R-:W-:-:S03]  /*2800*/  IMAD.X R7, R107, 0x1, R7, P1 ;  /* 0x000000016b077824 */ /* 0x000fc600008e0607 */
[----:B------:R-:W-:Y:S01]  /*2810*/  FFMA R25, R25, R88, R14 ;  /* 0x0000005819197223 */ /* 0x000fe2000000000e */
[----:B------:R-:W-:-:S04]  /*2820*/  LEA R14, P1, R6, R110, 0x1 ;  /* 0x0000006e060e7211 */ /* 0x000fc800078208ff */
[----:B------:R-:W-:Y:S01]  /*2830*/  LEA.HI.X R15, R6, R111, R7, 0x1, P1 ;  /* 0x0000006f060f7211 */ /* 0x000fe200008f0c07 */
[----:B------:R-:W-:Y:S01]  /*2840*/  @P3 IMAD.MOV.U32 R6, RZ, RZ, R8 ;  /* 0x000000ffff063224 */ /* 0x000fe200078e0008 */
[----:B------:R-:W-:Y:S01]  /*2850*/  F2FP.F16.F32.PACK_AB R25, RZ, R25 ;  /* 0x00000019ff19723e */ /* 0x000fe200000000ff */
[----:B------:R-:W-:-:S05]  /*2860*/  @P3 IMAD.MOV.U32 R7, RZ, RZ, R9 ;  /* 0x000000ffff073224 */ /* 0x000fca00078e0009 */
[----:B------:R1:W-:Y:S04]  /*2870*/  @P3 STG.E.U16 desc[UR36][R6.64+0x2], R25 ;  /* 0x0000021906003986 */ /* 0x0003e8000c101524 */
[----:B------:R-:W2:Y:S01]  /*2880*/  @P2 LDG.E.LTC128B.U16 R18, desc[UR36][R14.64] ;  /* 0x000000240e122981 */ /* 0x000ea2000c1e1520 */
[----:B------:R-:W-:Y:S01]  /*2890*/  IADD3 R12, P1, P3, R92, R10, R12 ;  /* 0x0000000a5c0c7210 */ /* 0x000fe20007b3e00c */
[----:B------:R-:W-:Y:S01]  /*28a0*/  BSSY B1, `(.L_x_36) ;  /* 0x0000011000017945 */ /* 0x000fe20003800000 */
[----:B------:R-:W-:Y:S02]  /*28b0*/  ISETP.GT.AND P0, PT, R0, 0x8, P0 ;  /* 0x000000080000780c */ /* 0x000fe40000704270 */
[----:B------:R-:W-:-:S03]  /*28c0*/  IADD3.X R13, R93, R107, R13, P1, P3 ;  /* 0x0000006b5d0d7210 */ /* 0x000fc60000fe640d */
[----:B------:R-:W-:Y:S01]  /*28d0*/  IMAD.WIDE.U32 R12, R19, R106, R12 ;  /* 0x0000006a130c7225 */ /* 0x000fe200078e000c */
[----:B------:R-:W-:-:S03]  /*28e0*/  SHF.L.U64.HI R19, R94, 0x1, R95 ;  /* 0x000000015e137819 */ /* 0x000fc6000001025f */
[----:B------:R-:W-:Y:S01]  /*28f0*/  IMAD.IADD R13, R105, 0x1, R13 ;  /* 0x00000001690d7824 */ /* 0x000fe200078e020d */
[----:B-1----:R-:W-:-:S04]  /*2900*/  LEA R6, P3, R12, R110, 0x1 ;  /* 0x0000006e0c067211 */ /* 0x002fc800078608ff */
[----:B------:R-:W-:Y:S01]  /*2910*/  LEA.HI.X R7, R12, R111, R13, 0x1, P3 ;  /* 0x0000006f0c077211 */ /* 0x000fe200018f0c0d */
[----:B--2---:R-:W-:-:S05]  /*2920*/  HADD2.F32 R10, -RZ, R18.H0_H0 ;  /* 0x20000012ff0a7230 */ /* 0x004fca0000004100 */
[----:B------:R-:W-:Y:S01]  /*2930*/  FMUL R11, R10, R89 ;  /* 0x000000590a0b7220 */ /* 0x000fe20000400000 */
[----:B------:R-:W-:-:S03]  /*2940*/  LEA R10, P1, R94, R8, 0x1 ;  /* 0x000000085e0a7211 */ /* 0x000fc600078208ff */
[----:B------:R-:W-:-:S05]  /*2950*/  FFMA R11, R26, R88, R11 ;  /* 0x000000581a0b7223 */ /* 0x000fca000000000b */
[----:B------:R-:W-:Y:S01]  /*2960*/  F2FP.F16.F32.PACK_AB R14, RZ, R11 ;  /* 0x0000000bff0e723e */ /* 0x000fe200000000ff */
[----:B------:R-:W-:-:S05]  /*2970*/  IMAD.X R11, R19, 0x1, R9, P1 ;  /* 0x00000001130b7824 */ /* 0x000fca00008e0609 */
[----:B------:R1:W-:Y:S01]  /*2980*/  @P2 STG.E.U16 desc[UR36][R10.64], R14 ;  /* 0x0000000e0a002986 */ /* 0x0003e2000c101524 */
[----:B------:R-:W-:Y:S05]  /*2990*/  @!P0 BRA `(.L_x_37) ;  /* 0x0000000000048947 */ /* 0x000fea0003800000 */
[----:B------:R2:W5:Y:S02]  /*29a0*/  LDG.E.LTC128B.U16 R18, desc[UR36][R6.64+0x2] ;  /* 0x0000022406127981 */ /* 0x000564000c1e1520 */
.L_x_37:
[----:B------:R-:W-:Y:S05]  /*29b0*/  BSYNC B1 ;  /* 0x0000000000017941 */ /* 0x000fea0003800000 */
.L_x_36:
[----:B-----5:R-:W-:Y:S01]  /*29c0*/  HADD2.F32 R12, -RZ, R18.H0_H0 ;  /* 0x20000012ff0c7230 */ /* 0x020fe20000004100 */
[----:B------:R-:W-:Y:S01]  /*29d0*/  ISETP.GT.AND P1, PT, R3, 0x8, PT ;  /* 0x000000080300780c */ /* 0x000fe20003f24270 */
[----:B------:R-:W-:Y:S03]  /*29e0*/  BSSY B1, `(.L_x_38) ;  /* 0x0000008000017945 */ /* 0x000fe60003800000 */
[----:B------:R-:W-:Y:S01]  /*29f0*/  FMUL R12, R12, R89 ;  /* 0x000000590c0c7220 */ /* 0x000fe20000400000 */
[----:B------:R-:W-:-:S03]  /*2a00*/  ISETP.GT.AND P2, PT, R0, RZ, P1 ;  /* 0x000000ff0000720c */ /* 0x000fc60000f44270 */
[----:B------:R-:W-:-:S05]  /*2a10*/  FFMA R12, R27, R88, R12 ;  /* 0x000000581b0c7223 */ /* 0x000fca000000000c */
[----:B------:R-:W-:-:S05]  /*2a20*/  F2FP.F16.F32.PACK_AB R12, RZ, R12 ;  /* 0x0000000cff0c723e */ /* 0x000fca00000000ff */
[----:B------:R3:W-:Y:S01]  /*2a30*/  @P0 STG.E.U16 desc[UR36][R10.64+0x2], R12 ;  /* 0x0000020c0a000986 */ /* 0x0007e2000c101524 */
[----:B------:R-:W-:Y:S05]  /*2a40*/  @!P2 BRA `(.L_x_39) ;  /* 0x000000000004a947 */ /* 0x000fea0003800000 */
[----:B------:R4:W5:Y:S02]  /*2a50*/  LDG.E.LTC128B.U16 R18, desc[UR36][R4.64+0x10] ;  /* 0x0000102404127981 */ /* 0x000964000c1e1520 */
.L_x_39:
[----:B------:R-:W-:Y:S05]  /*2a60*/  BSYNC B1 ;  /* 0x0000000000017941 */ /* 0x000fea0003800000 */
.L_x_38:
[----:B---3-5:R-:W-:Y:S01]  /*2a70*/  HADD2.F32 R12, -RZ, R18.H0_H0 ;  /* 0x20000012ff0c7230 */ /* 0x028fe20000004100 */
        /* <DEDUP_REMOVED lines=9> */
.L_x_41:
[----:B------:R-:W-:Y:S05]  /*2b10*/  BSYNC B1 ;  /* 0x0000000000017941 */ /* 0x000fea0003800000 */
.L_x_40:
[----:B-----5:R-:W-:Y:S01]  /*2b20*/  HADD2.F32 R12, -RZ, R18.H0_H0 ;  /* 0x20000012ff0c7230 */ /* 0x020fe20000004100 */
[----:B------:R-:W-:Y:S01]  /*2b30*/  ISETP.GT.AND P1, PT, R0, 0x8, P1 ;  /* 0x000000080000780c */ /* 0x000fe20000f24270 */
[----:B------:R-:W-:Y:S03]  /*2b40*/  BSSY B1, `(.L_x_42) ;  /* 0x0000007000017945 */ /* 0x000fe60003800000 */
[----:B------:R-:W-:-:S04]  /*2b50*/  FMUL R12, R12, R89 ;  /* 0x000000590c0c7220 */ /* 0x000fc80000400000 */
[----:B------:R-:W-:-:S05]  /*2b60*/  FFMA R12, R29, R88, R12 ;  /* 0x000000581d0c7223 */ /* 0x000fca000000000c */
[----:B------:R-:W-:-:S05]  /*2b70*/  F2FP.F16.F32.PACK_AB R12, RZ, R12 ;  /* 0x0000000cff0c723e */ /* 0x000fca00000000ff */
[----:B------:R0:W-:Y:S01]  /*2b80*/  @P3 STG.E.U16 desc[UR36][R8.64+0x12], R12 ;  /* 0x0000120c08003986 */ /* 0x0001e2000c101524 */
[----:B------:R-:W-:Y:S05]  /*2b90*/  @!P1 BRA `(.L_x_43) ;  /* 0x0000000000049947 */ /* 0x000fea0003800000 */
[----:B------:R0:W5:Y:S02]  /*2ba0*/  LDG.E.LTC128B.U16 R18, desc[UR36][R6.64+0x10] ;  /* 0x0000102406127981 */ /* 0x000164000c1e1520 */
.L_x_43:
[----:B------:R-:W-:Y:S05]  /*2bb0*/  BSYNC B1 ;  /* 0x0000000000017941 */ /* 0x000fea0003800000 */
.L_x_42:
[----:B0----5:R-:W-:Y:S01]  /*2bc0*/  HADD2.F32 R12, -RZ, R18.H0_H0 ;  /* 0x20000012ff0c7230 */ /* 0x021fe20000004100 */
[----:B------:R-:W-:Y:S01]  /*2bd0*/  ISETP.GT.AND P0, PT, R0, 0x8, P0 ;  /* 0x000000080000780c */ /* 0x000fe20000704270 */
[----:B------:R-:W-:Y:S03]  /*2be0*/  BSSY B1, `(.L_x_44) ;  /* 0x0000007000017945 */ /* 0x000fe60003800000 */
[----:B---3--:R-:W-:-:S04]  /*2bf0*/  FMUL R13, R12, R89 ;  /* 0x000000590c0d7220 */ /* 0x008fc80000400000 */
[----:B------:R-:W-:-:S05]  /*2c00*/  FFMA R13, R30, R88, R13 ;  /* 0x000000581e0d7223 */ /* 0x000fca000000000d */
[----:B------:R-:W-:-:S05]  /*2c10*/  F2FP.F16.F32.PACK_AB R13, RZ, R13 ;  /* 0x0000000dff0d723e */ /* 0x000fca00000000ff */
[----:B------:R0:W-:Y:S01]  /*2c20*/  @P1 STG.E.U16 desc[UR36][R10.64+0x10], R13 ;  /* 0x0000100d0a001986 */ /* 0x0001e2000c101524 */
[----:B------:R-:W-:Y:S05]  /*2c30*/  @!P0 BRA `(.L_x_45) ;  /* 0x0000000000048947 */ /* 0x000fea0003800000 */
[----:B------:R3:W5:Y:S02]  /*2c40*/  LDG.E.LTC128B.U16 R18, desc[UR36][R6.64+0x12] ;  /* 0x0000122406127981 */ /* 0x000764000c1e1520 */
.L_x_45:
[----:B------:R-:W-:Y:S05]  /*2c50*/  BSYNC B1 ;  /* 0x0000000000017941 */ /* 0x000fea0003800000 */
.L_x_44:
        /* <DEDUP_REMOVED lines=10> */
.L_x_47:
[----:B------:R-:W-:Y:S05]  /*2d00*/  BSYNC B1 ;  /* 0x0000000000017941 */ /* 0x000fea0003800000 */
.L_x_46:
[----:B0----5:R-:W-:Y:S01]  /*2d10*/  HADD2.F32 R12, -RZ, R18.H0_H0 ;  /* 0x20000012ff0c7230 */ /* 0x021fe20000004100 */
        /* <DEDUP_REMOVED lines=9> */
.L_x_49:
[----:B------:R-:W-:Y:S05]  /*2db0*/  BSYNC B1 ;  /* 0x0000000000017941 */ /* 0x000fea0003800000 */
.L_x_48:
        /* <DEDUP_REMOVED lines=9> */
.L_x_51:
[----:B------:R-:W-:Y:S05]  /*2e50*/  BSYNC B1 ;  /* 0x0000000000017941 */ /* 0x000fea0003800000 */
.L_x_50:
[----:B0----5:R-:W-:Y:S01]  /*2e60*/  HADD2.F32 R12, -RZ, R18.H0_H0 ;  /* 0x20000012ff0c7230 */ /* 0x021fe20000004100 */
        /* <DEDUP_REMOVED lines=8> */
.L_x_53:
[----:B------:R-:W-:Y:S05]  /*2ef0*/  BSYNC B1 ;  /* 0x0000000000017941 */ /* 0x000fea0003800000 */
.L_x_52:
        /* <DEDUP_REMOVED lines=10> */
.L_x_55:
[----:B------:R-:W-:Y:S05]  /*2fa0*/  BSYNC B1 ;  /* 0x0000000000017941 */ /* 0x000fea0003800000 */
.L_x_54:
        /* <DEDUP_REMOVED lines=10> */
.L_x_57:
[----:B------:R-:W-:Y:S05]  /*3050*/  BSYNC B1 ;  /* 0x0000000000017941 */ /* 0x000fea0003800000 */
.L_x_56:
        /* <DEDUP_REMOVED lines=9> */
.L_x_59:
[----:B------:R-:W-:Y:S05]  /*30f0*/  BSYNC B1 ;  /* 0x0000000000017941 */ /* 0x000fea0003800000 */
.L_x_58:
        /* <DEDUP_REMOVED lines=9> */
.L_x_61:
[----:B------:R-:W-:Y:S05]  /*3190*/  BSYNC B1 ;  /* 0x0000000000017941 */ /* 0x000fea0003800000 */
.L_x_60:
        /* <DEDUP_REMOVED lines=10> */
.L_x_63:
[----:B------:R-:W-:Y:S05]  /*3240*/  BSYNC B1 ;  /* 0x0000000000017941 */ /* 0x000fea0003800000 */
.L_x_62:
        /* <DEDUP_REMOVED lines=10> */
.L_x_65:
[----:B------:R-:W-:Y:S05]  /*32f0*/  BSYNC B1 ;  /* 0x0000000000017941 */ /* 0x000fea0003800000 */
.L_x_64:
        /* <DEDUP_REMOVED lines=9> */
.L_x_67:
[----:B------:R-:W-:Y:S05]  /*3390*/  BSYNC B1 ;  /* 0x0000000000017941 */ /* 0x000fea0003800000 */
.L_x_66:
        /* <DEDUP_REMOVED lines=9> */
.L_x_69:
[----:B------:R-:W-:Y:S05]  /*3430*/  BSYNC B1 ;  /* 0x0000000000017941 */ /* 0x000fea0003800000 */
.L_x_68:
        /* <DEDUP_REMOVED lines=10> */
.L_x_71:
[----:B------:R-:W-:Y:S05]  /*34e0*/  BSYNC B1 ;  /* 0x0000000000017941 */ /* 0x000fea0003800000 */
.L_x_70:
        /* <DEDUP_REMOVED lines=10> */
.L_x_73:
[----:B------:R-:W-:Y:S05]  /*3590*/  BSYNC B1 ;  /* 0x0000000000017941 */ /* 0x000fea0003800000 */
.L_x_72:
        /* <DEDUP_REMOVED lines=9> */
.L_x_75:
[----:B------:R-:W-:Y:S05]  /*3630*/  BSYNC B1 ;  /* 0x0000000000017941 */ /* 0x000fea0003800000 */
.L_x_74:
        /* <DEDUP_REMOVED lines=9> */
.L_x_77:
[----:B------:R-:W-:Y:S05]  /*36d0*/  BSYNC B1 ;  /* 0x0000000000017941 */ /* 0x000fea0003800000 */
.L_x_76:
        /* <DEDUP_REMOVED lines=10> */
.L_x_79:
[----:B------:R-:W-:Y:S05]  /*3780*/  BSYNC B1 ;  /* 0x0000000000017941 */ /* 0x000fea0003800000 */
.L_x_78:
        /* <DEDUP_REMOVED lines=10> */
.L_x_81:
[----:B------:R-:W-:Y:S05]  /*3830*/  BSYNC B1 ;  /* 0x0000000000017941 */ /* 0x000fea0003800000 */
.L_x_80:
        /* <DEDUP_REMOVED lines=9> */
.L_x_83:
[----:B------:R-:W-:Y:S05]  /*38d0*/  BSYNC B1 ;  /* 0x0000000000017941 */ /* 0x000fea0003800000 */
.L_x_82:
        /* <DEDUP_REMOVED lines=9> */
.L_x_85:
[----:B------:R-:W-:Y:S05]  /*3970*/  BSYNC B1 ;  /* 0x0000000000017941 */ /* 0x000fea0003800000 */
.L_x_84:
        /* <DEDUP_REMOVED lines=10> */
.L_x_87:
[----:B------:R-:W-:Y:S05]  /*3a20*/  BSYNC B1 ;  /* 0x0000000000017941 */ /* 0x000fea0003800000 */
.L_x_86:
        /* <DEDUP_REMOVED lines=10> */
.L_x_89:
[----:B------:R-:W-:Y:S05]  /*3ad0*/  BSYNC B1 ;  /* 0x0000000000017941 */ /* 0x000fea0003800000 */
.L_x_88:
        /* <DEDUP_REMOVED lines=9> */
.L_x_91:
[----:B------:R-:W-:Y:S05]  /*3b70*/  BSYNC B1 ;  /* 0x0000000000017941 */ /* 0x000fea0003800000 */
.L_x_90:
        /* <DEDUP_REMOVED lines=9> */
.L_x_93:
[----:B------:R-:W-:Y:S05]  /*3c10*/  BSYNC B1 ;  /* 0x0000000000017941 */ /* 0x000fea0003800000 */
.L_x_92:
        /* <DEDUP_REMOVED lines=10> */
.L_x_95:
[----:B------:R-:W-:Y:S05]  /*3cc0*/  BSYNC B1 ;  /* 0x0000000000017941 */ /* 0x000fea0003800000 */
.L_x_94:
        /* <DEDUP_REMOVED lines=10> */
.L_x_97:
[----:B------:R-:W-:Y:S05]  /*3d70*/  BSYNC B1 ;  /* 0x0000000000017941 */ /* 0x000fea0003800000 */
.L_x_96:
        /* <DEDUP_REMOVED lines=9> */
.L_x_99:
[----:B------:R-:W-:Y:S05]  /*3e10*/  BSYNC B1 ;  /* 0x0000000000017941 */ /* 0x000fea0003800000 */
.L_x_98:
        /* <DEDUP_REMOVED lines=9> */
.L_x_101:
[----:B------:R-:W-:Y:S05]  /*3eb0*/  BSYNC B1 ;  /* 0x0000000000017941 */ /* 0x000fea0003800000 */
.L_x_100:
        /* <DEDUP_REMOVED lines=10> */
.L_x_103:
[----:B------:R-:W-:Y:S05]  /*3f60*/  BSYNC B1 ;  /* 0x0000000000017941 */ /* 0x000fea0003800000 */
.L_x_102:
        /* <DEDUP_REMOVED lines=10> */
.L_x_105:
[----:B------:R-:W-:Y:S05]  /*4010*/  BSYNC B1 ;  /* 0x0000000000017941 */ /* 0x000fea0003800000 */
.L_x_104:
        /* <DEDUP_REMOVED lines=9> */
.L_x_107:
[----:B------:R-:W-:Y:S05]  /*40b0*/  BSYNC B1 ;  /* 0x0000000000017941 */ /* 0x000fea0003800000 */
.L_x_106:
        /* <DEDUP_REMOVED lines=9> */
.L_x_109:
[----:B------:R-:W-:Y:S05]  /*4150*/  BSYNC B1 ;  /* 0x0000000000017941 */ /* 0x000fea0003800000 */
.L_x_108:
        /* <DEDUP_REMOVED lines=10> */
.L_x_111:
[----:B------:R-:W-:Y:S05]  /*4200*/  BSYNC B1 ;  /* 0x0000000000017941 */ /* 0x000fea0003800000 */
.L_x_110:
        /* <DEDUP_REMOVED lines=10> */
.L_x_113:
[----:B------:R-:W-:Y:S05]  /*42b0*/  BSYNC B1 ;  /* 0x0000000000017941 */ /* 0x000fea0003800000 */
.L_x_112:
        /* <DEDUP_REMOVED lines=9> */
.L_x_115:
[----:B------:R-:W-:Y:S05]  /*4350*/  BSYNC B1 ;  /* 0x0000000000017941 */ /* 0x000fea0003800000 */
.L_x_114:
        /* <DEDUP_REMOVED lines=9> */
.L_x_117:
[----:B------:R-:W-:Y:S05]  /*43f0*/  BSYNC B1 ;  /* 0x0000000000017941 */ /* 0x000fea0003800000 */
.L_x_116:
        /* <DEDUP_REMOVED lines=10> */
.L_x_119:
[----:B------:R-:W-:Y:S05]  /*44a0*/  BSYNC B1 ;  /* 0x0000000000017941 */ /* 0x000fea0003800000 */
.L_x_118:
        /* <DEDUP_REMOVED lines=10> */
.L_x_121:
[----:B------:R-:W-:Y:S05]  /*4550*/  BSYNC B1 ;  /* 0x0000000000017941 */ /* 0x000fea0003800000 */
.L_x_120:
        /* <DEDUP_REMOVED lines=9> */
.L_x_123:
[----:B------:R-:W-:Y:S05]  /*45f0*/  BSYNC B1 ;  /* 0x0000000000017941 */ /* 0x000fea0003800000 */
.L_x_122:
        /* <DEDUP_REMOVED lines=9> */
.L_x_125:
[----:B------:R-:W-:Y:S05]  /*4690*/  BSYNC B1 ;  /* 0x0000000000017941 */ /* 0x000fea0003800000 */
.L_x_124:
        /* <DEDUP_REMOVED lines=10> */
.L_x_127:
[----:B------:R-:W-:Y:S05]  /*4740*/  BSYNC B1 ;  /* 0x0000000000017941 */ /* 0x000fea0003800000 */
.L_x_126:
        /* <DEDUP_REMOVED lines=10> */
.L_x_129:
[----:B------:R-:W-:Y:S05]  /*47f0*/  BSYNC B1 ;  /* 0x0000000000017941 */ /* 0x000fea0003800000 */
.L_x_128:
        /* <DEDUP_REMOVED lines=9> */
.L_x_131:
[----:B------:R-:W-:Y:S05]  /*4890*/  BSYNC B1 ;  /* 0x0000000000017941 */ /* 0x000fea0003800000 */
.L_x_130:
        /* <DEDUP_REMOVED lines=9> */
.L_x_133:
[----:B------:R-:W-:Y:S05]  /*4930*/  BSYNC B1 ;  /* 0x0000000000017941 */ /* 0x000fea0003800000 */
.L_x_132:
        /* <DEDUP_REMOVED lines=10> */
.L_x_135:
[----:B------:R-:W-:Y:S05]  /*49e0*/  BSYNC B1 ;  /* 0x0000000000017941 */ /* 0x000fea0003800000 */
.L_x_134:
        /* <DEDUP_REMOVED lines=10> */
.L_x_137:
[----:B------:R-:W-:Y:S05]  /*4a90*/  BSYNC B1 ;  /* 0x0000000000017941 */ /* 0x000fea0003800000 */
.L_x_136:
        /* <DEDUP_REMOVED lines=9> */
.L_x_139:
[----:B------:R-:W-:Y:S05]  /*4b30*/  BSYNC B1 ;  /* 0x0000000000017941 */ /* 0x000fea0003800000 */
.L_x_138:
        /* <DEDUP_REMOVED lines=9> */
.L_x_141:
[----:B------:R-:W-:Y:S05]  /*4bd0*/  BSYNC B1 ;  /* 0x0000000000017941 */ /* 0x000fea0003800000 */
.L_x_140:
        /* <DEDUP_REMOVED lines=10> */
.L_x_143:
[----:B------:R-:W-:Y:S05]  /*4c80*/  BSYNC B1 ;  /* 0x0000000000017941 */ /* 0x000fea0003800000 */
.L_x_142:
        /* <DEDUP_REMOVED lines=10> */
.L_x_145:
[----:B------:R-:W-:Y:S05]  /*4d30*/  BSYNC B1 ;  /* 0x0000000000017941 */ /* 0x000fea0003800000 */
.L_x_144:
        /* <DEDUP_REMOVED lines=9> */
.L_x_147:
[----:B------:R-:W-:Y:S05]  /*4dd0*/  BSYNC B1 ;  /* 0x0000000000017941 */ /* 0x000fea0003800000 */
.L_x_146:
        /* <DEDUP_REMOVED lines=9> */
.L_x_149:
[----:B------:R-:W-:Y:S05]  /*4e70*/  BSYNC B1 ;  /* 0x0000000000017941 */ /* 0x000fea0003800000 */
.L_x_148:
        /* <DEDUP_REMOVED lines=10> */
.L_x_151:
[----:B------:R-:W-:Y:S05]  /*4f20*/  BSYNC B1 ;  /* 0x0000000000017941 */ /* 0x000fea0003800000 */
.L_x_150:
        /* <DEDUP_REMOVED lines=10> */
.L_x_153:
[----:B------:R-:W-:Y:S05]  /*4fd0*/  BSYNC B1 ;  /* 0x0000000000017941 */ /* 0x000fea0003800000 */
.L_x_152:
[----:B0---45:R-:W-:Y:S01]  /*4fe0*/  HADD2.F32 R4, -RZ, R18.H0_H0 ;  /* 0x20000012ff047230 */ /* 0x031fe20000004100 */
        /* <DEDUP_REMOVED lines=8> */
.L_x_155:
[----:B------:R-:W-:Y:S05]  /*5070*/  BSYNC B1 ;  /* 0x0000000000017941 */ /* 0x000fea0003800000 */
.L_x_154:
[----:B0----5:R-:W-:Y:S01]  /*5080*/  HADD2.F32 R4, -RZ, R18.H0_H0 ;  /* 0x20000012ff047230 */ /* 0x021fe20000004100 */
[----:B------:R-:W-:Y:S01]  /*5090*/  ISETP.GT.AND P0, PT, R0, 0x8, P0 ;  /* 0x000000080000780c */ /* 0x000fe20000704270 */
[----:B------:R-:W-:Y:S01]  /*50a0*/  @P1 IMAD.MOV.U32 R5, RZ, RZ, R11 ;  /* 0x000000ffff051224 */ /* 0x000fe200078e000b */
[----:B------:R-:W-:Y:S02]  /*50b0*/  BSSY B1, `(.L_x_156) ;  /* 0x0000008000017945 */ /* 0x000fe40003800000 */
[----:B------:R-:W-:Y:S01]  /*50c0*/  FMUL R3, R4, R89 ;  /* 0x0000005904037220 */ /* 0x000fe20000400000 */
[----:B------:R-:W-:-:S03]  /*50d0*/  @P1 IMAD.MOV.U32 R4, RZ, RZ, R10 ;  /* 0x000000ffff041224 */ /* 0x000fc600078e000a */
[----:B------:R-:W-:-:S05]  /*50e0*/  FFMA R3, R86, R88, R3 ;  /* 0x0000005856037223 */ /* 0x000fca0000000003 */
[----:B------:R-:W-:-:S05]  /*50f0*/  F2FP.F16.F32.PACK_AB R3, RZ, R3 ;  /* 0x00000003ff03723e */ /* 0x000fca00000000ff */
[----:B------:R0:W-:Y:S01]  /*5100*/  @P1 STG.E.U16 desc[UR36][R4.64+0xf0], R3 ;  /* 0x0000f00304001986 */ /* 0x0001e2000c101524 */
[----:B------:R-:W-:Y:S05]  /*5110*/  @!P0 BRA `(.L_x_157) ;  /* 0x0000000000048947 */ /* 0x000fea0003800000 */
[----:B------:R0:W5:Y:S02]  /*5120*/  LDG.E.LTC128B.U16 R18, desc[UR36][R6.64+0xf2] ;  /* 0x0000f22406127981 */ /* 0x000164000c1e1520 */
.L_x_157:
[----:B------:R-:W-:Y:S05]  /*5130*/  BSYNC B1 ;  /* 0x0000000000017941 */ /* 0x000fea0003800000 */
.L_x_156:
[----:B------:R-:W-:Y:S05]  /*5140*/  @!P0 BRA `(.L_x_158) ;  /* 0x0000001000b08947 */ /* 0x000fea0003800000 */
[----:B-----5:R-:W-:-:S05]  /*5150*/  HADD2.F32 R18, -RZ, R18.H0_H0 ;  /* 0x20000012ff127230 */ /* 0x020fca0000004100 */
[----:B------:R-:W-:-:S04]  /*5160*/  FMUL R18, R18, R89 ;  /* 0x0000005912127220 */ /* 0x000fc80000400000 */
[----:B------:R-:W-:-:S05]  /*5170*/  FFMA R18, R87, R88, R18 ;  /* 0x0000005857127223 */ /* 0x000fca0000000012 */
[----:B------:R-:W-:-:S05]  /*5180*/  F2FP.F16.F32.PACK_AB R18, RZ, R18 ;  /* 0x00000012ff12723e */ /* 0x000fca00000000ff */
[----:B------:R0:W-:Y:S01]  /*5190*/  STG.E.U16 desc[UR36][R10.64+0xf2], R18 ;  /* 0x0000f2120a007986 */ /* 0x0001e2000c101524 */
[----:B------:R-:W-:Y:S05]  /*51a0*/  BRA `(.L_x_158) ;  /* 0x0000001000987947 */ /* 0x000fea0003800000 */
.L_x_33:
[----:B------:R-:W-:Y:S01]  /*51b0*/  ISETP.GT.AND P3, PT, R3, 0x1, PT ;  /* 0x000000010300780c */ /* 0x000fe20003f64270 */
[----:B------:R-:W-:Y:S01]  /*51c0*/  ULDC.64 UR4, c[0x0][0x5c0] ;  /* 0x0001700000047ab9 */ /* 0x000fe20000000a00 */
[-C--:B------:R-:W-:Y:S01]  /*51d0*/  FMUL R24, R24, R88.reuse ;  /* 0x0000005818187220 */ /* 0x080fe20000400000 */
[----:B------:R-:W-:Y:S01]  /*51e0*/  LEA R4, P4, R104, UR4, 0x1 ;  /* 0x0000000468047c11 */ /* 0x000fe2000f8808ff */
[-C--:B------:R-:W-:Y:S01]  /*51f0*/  FMUL R25, R25, R88.reuse ;  /* 0x0000005819197220 */ /* 0x080fe20000400000 */
[----:B------:R-:W-:Y:S01]  /*5200*/  ISETP.GT.AND P0, PT, R0, RZ, P3 ;  /* 0x000000ff0000720c */ /* 0x000fe20001f04270 */
[----:B------:R-:W-:Y:S01]  /*5210*/  FMUL R26, R26, R88 ;  /* 0x000000581a1a7220 */ /* 0x000fe20000400000 */
[----:B------:R-:W-:Y:S01]  /*5220*/  F2FP.F16.F32.PACK_AB R24, RZ, R24 ;  /* 0x00000018ff18723e */ /* 0x000fe200000000ff */
[-C--:B------:R-:W-:Y:S01]  /*5230*/  FMUL R27, R27, R88.reuse ;  /* 0x000000581b1b7220 */ /* 0x080fe20000400000 */
[----:B------:R-:W-:Y:S01]  /*5240*/  LEA.HI.X R5, R104, UR5, R113, 0x1, P4 ;  /* 0x0000000568057c11 */ /* 0x000fe2000a0f0c71 */
[-C--:B------:R-:W-:Y:S01]  /*5250*/  FMUL R28, R28, R88.reuse ;  /* 0x000000581c1c7220 */ /* 0x080fe20000400000 */
[----:B------:R-:W-:Y:S01]  /*5260*/  F2FP.F16.F32.PACK_AB R25, RZ, R25 ;  /* 0x00000019ff19723e */ /* 0x000fe200000000ff */
[-C--:B------:R-:W-:Y:S01]  /*5270*/  FMUL R29, R29, R88.reuse ;  /* 0x000000581d1d7220 */ /* 0x080fe20000400000 */
[----:B------:R-:W-:Y:S01]  /*5280*/  ISETP.GT.AND P2, PT, R0, 0x8, P2 ;  /* 0x000000080000780c */ /* 0x000fe20001744270 */
[----:B------:R-:W-:Y:S01]  /*5290*/  @P1 STG.E.U16 desc[UR36][R4.64], R24 ;  /* 0x0000001804001986 */ /* 0x000fe2000c101524 */
[----:B------:R-:W-:Y:S01]  /*52a0*/  ISETP.GT.AND P1, PT, R3, 0x8, PT ;  /* 0x000000080300780c */ /* 0x000fe20003f24270 */
[----:B------:R-:W-:Y:S01]  /*52b0*/  FMUL R30, R30, R88 ;  /* 0x000000581e1e7220 */ /* 0x000fe20000400000 */
[C---:B------:R-:W-:Y:S01]  /*52c0*/  SHF.L.U64.HI R7, R94.reuse, 0x1, R95 ;  /* 0x000000015e077819 */ /* 0x040fe2000001025f */
[----:B------:R-:W-:Y:S01]  /*52d0*/  @P0 STG.E.U16 desc[UR36][R4.64+0x2], R25 ;  /* 0x0000021904000986 */ /* 0x000fe2000c101524 */
[----:B------:R-:W-:Y:S01]  /*52e0*/  LEA R6, P5, R94, R4, 0x1 ;  /* 0x000000045e067211 */ /* 0x000fe200078a08ff */
[-C--:B------:R-:W-:Y:S01]  /*52f0*/  FMUL R31, R31, R88.reuse ;  /* 0x000000581f1f7220 */ /* 0x080fe20000400000 */
[----:B------:R-:W-:Y:S01]  /*5300*/  ISETP.GT.AND P3, PT, R0, 0x8, P3 ;  /* 0x000000080000780c */ /* 0x000fe20001f64270 */
[-C--:B------:R-:W-:Y:S01]  /*5310*/  FMUL R32, R32, R88.reuse ;  /* 0x0000005820207220 */ /* 0x080fe20000400000 */
[----:B------:R-:W-:Y:S01]  /*5320*/  ISETP.GT.AND P0, PT, R3, 0x9, PT ;  /* 0x000000090300780c */ /* 0x000fe20003f04270 */
[----:B------:R-:W-:Y:S01]  /*5330*/  IMAD.X R7, R7, 0x1, R5, P5 ;  /* 0x0000000107077824 */ /* 0x000fe200028e0605 */
[----:B------:R-:W-:Y:S01]  /*5340*/  ISETP.GT.AND P4, PT, R0, RZ, P1 ;  /* 0x000000ff0000720c */ /* 0x000fe20000f84270 */
[----:B------:R-:W-:Y:S01]  /*5350*/  FMUL R33, R33, R88 ;  /* 0x0000005821217220 */ /* 0x000fe20000400000 */
[----:B------:R-:W-:Y:S01]  /*5360*/  F2FP.F16.F32.PACK_AB R26, RZ, R26 ;  /* 0x0000001aff1a723e */ /* 0x000fe200000000ff */
[-C--:B------:R-:W-:Y:S01]  /*5370*/  FMUL R34, R34, R88.reuse ;  /* 0x0000005822227220 */ /* 0x080fe20000400000 */
[----:B------:R-:W-:Y:S01]  /*5380*/  ISETP.GT.AND P5, PT, R0, RZ, P0 ;  /* 0x000000ff0000720c */ /* 0x000fe200007a4270 */
[----:B------:R-:W-:Y:S01]  /*5390*/  FMUL R35, R35, R88 ;  /* 0x0000005823237220 */ /* 0x000fe20000400000 */
[----:B------:R-:W-:Y:S01]  /*53a0*/  F2FP.F16.F32.PACK_AB R27, RZ, R27 ;  /* 0x0000001bff1b723e */ /* 0x000fe200000000ff */
[----:B------:R-:W-:Y:S01]  /*53b0*/  @P2 STG.E.U16 desc[UR36][R6.64], R26 ;  /* 0x0000001a06002986 */ /* 0x000fe2000c101524 */
[----:B------:R-:W-:Y:S01]  /*53c0*/  F2FP.F16.F32.PACK_AB R28, RZ, R28 ;  /* 0x0000001cff1c723e */ /* 0x000fe200000000ff */
[-C--:B------:R-:W-:Y:S01]  /*53d0*/  FMUL R36, R36, R88.reuse ;  /* 0x0000005824247220 */ /* 0x080fe20000400000 */
[C---:B------:R-:W-:Y:S01]  /*53e0*/  ISETP.GT.AND P2, PT, R0.reuse, 0x8, P1 ;  /* 0x000000080000780c */ /* 0x040fe20000f44270 */
[----:B------:R-:W-:Y:S01]  /*53f0*/  @P3 STG.E.U16 desc[UR36][R6.64+0x2], R27 ;  /* 0x0000021b06003986 */ /* 0x000fe2000c101524 */
[----:B------:R-:W-:Y:S01]  /*5400*/  ISETP.GT.AND P1, PT, R3, 0x10, PT ;  /* 0x000000100300780c */ /* 0x000fe20003f24270 */
[-C--:B------:R-:W-:Y:S01]  /*5410*/  FMUL R37, R37, R88.reuse ;  /* 0x0000005825257220 */ /* 0x080fe20000400000 */
[----:B------:R-:W-:Y:S01]  /*5420*/  F2FP.F16.F32.PACK_AB R29, RZ, R29 ;  /* 0x0000001dff1d723e */ /* 0x000fe200000000ff */
[----:B------:R-:W-:Y:S01]  /*5430*/  @P4 STG.E.U16 desc[UR36][R4.64+0x10], R28 ;  /* 0x0000101c04004986 */ /* 0x000fe2000c101524 */
[----:B------:R-:W-:Y:S01]  /*5440*/  ISETP.GT.AND P3, PT, R0, 0x8, P0 ;  /* 0x000000080000780c */ /* 0x000fe20000764270 */
[-C--:B------:R-:W-:Y:S01]  /*5450*/  FMUL R38, R38, R88.reuse ;  /* 0x0000005826267220 */ /* 0x080fe20000400000 */
[----:B------:R-:W-:Y:S01]  /*5460*/  ISETP.GT.AND P0, PT, R3, 0x11, PT ;  /* 0x000000110300780c */ /* 0x000fe20003f04270 */
[----:B------:R-:W-:Y:S01]  /*5470*/  @P5 STG.E.U16 desc[UR36][R4.64+0x12], R29 ;  /* 0x0000121d04005986 */ /* 0x000fe2000c101524 */
        /* <DEDUP_REMOVED lines=162> */
[----:B------:R-:W-:-:S02]  /*5ea0*/  F2FP.F16.F32.PACK_AB R62, RZ, R62 ;  /* 0x0000003eff3e723e */ /* 0x000fc400000000ff */
[C---:B------:R-:W-:Y:S02]  /*5eb0*/  ISETP.GT.AND P5, PT, R0.reuse, RZ, P0 ;  /* 0x000000ff0000720c */ /* 0x040fe400007a4270 */
[----:B------:R-:W-:Y:S01]  /*5ec0*/  F2FP.F16.F32.PACK_AB R63, RZ, R63 ;  /* 0x0000003fff3f723e */ /* 0x000fe200000000ff */
[----:B------:R-:W-:Y:S01]  /*5ed0*/  @P2 STG.E.U16 desc[UR36][R6.64+0x90], R62 ;  /* 0x0000903e06002986 */ /* 0x000fe2000c101524 */
[----:B------:R-:W-:Y:S02]  /*5ee0*/  F2FP.F16.F32.PACK_AB R64, RZ, R64 ;  /* 0x00000040ff40723e */ /* 0x000fe400000000ff */
[C---:B------:R-:W-:Y:S01]  /*5ef0*/  ISETP.GT.AND P2, PT, R0.reuse, 0x8, P1 ;  /* 0x000000080000780c */ /* 0x040fe20000f44270 */
[----:B------:R-:W-:Y:S01]  /*5f00*/  @P3 STG.E.U16 desc[UR36][R6.64+0x92], R63 ;  /* 0x0000923f06003986 */ /* 0x000fe2000c101524 */
[----:B------:R-:W-:Y:S02]  /*5f10*/  ISETP.GT.AND P1, PT, R3, 0x58, PT ;  /* 0x000000580300780c */ /* 0x000fe40003f24270 */
[----:B------:R-:W-:Y:S01]  /*5f20*/  F2FP.F16.F32.PACK_AB R65, RZ, R65 ;  /* 0x00000041ff41723e */ /* 0x000fe200000000ff */
[----:B------:R-:W-:Y:S01]  /*5f30*/  @P4 STG.E.U16 desc[UR36][R4.64+0xa0], R64 ;  /* 0x0000a04004004986 */ /* 0x000fe2000c101524 */
[----:B------:R-:W-:-:S02]  /*5f40*/  ISETP.GT.AND P3, PT, R0, 0x8, P0 ;  /* 0x000000080000780c */ /* 0x000fc40000764270 */
[----:B------:R-:W-:Y:S01]  /*5f50*/  ISETP.GT.AND P0, PT, R3, 0x59, PT ;  /* 0x000000590300780c */ /* 0x000fe20003f04270 */
[----:B------:R-:W-:Y:S01]  /*5f60*/  @P5 STG.E.U16 desc[UR36][R4.64+0xa2], R65 ;  /* 0x0000a24104005986 */ /* 0x000fe2000c101524 */
[C---:B------:R-:W-:Y:S02]  /*5f70*/  ISETP.GT.AND P4, PT, R0.reuse, RZ, P1 ;  /* 0x000000ff0000720c */ /* 0x040fe40000f84270 */
[----:B------:R-:W-:Y:S02]  /*5f80*/  F2FP.F16.F32.PACK_AB R66, RZ, R66 ;  /* 0x00000042ff42723e */ /* 0x000fe400000000ff */
[----:B------:R-:W-:Y:S02]  /*5f90*/  ISETP.GT.AND P5, PT, R0, RZ, P0 ;  /* 0x000000ff0000720c */ /* 0x000fe400007a4270 */
[----:B------:R-:W-:Y:S01]  /*5fa0*/  F2FP.F16.F32.PACK_AB R67, RZ, R67 ;  /* 0x00000043ff43723e */ /* 0x000fe200000000ff */
[----:B------:R-:W-:Y:S01]  /*5fb0*/  @P2 STG.E.U16 desc[UR36][R6.64+0xa0], R66 ;  /* 0x0000a04206002986 */ /* 0x000fe2000c101524 */
[----:B------:R-:W-:-:S02]  /*5fc0*/  F2FP.F16.F32.PACK_AB R68, RZ, R68 ;  /* 0x00000044ff44723e */ /* 0x000fc400000000ff */
[C---:B------:R-:W-:Y:S01]  /*5fd0*/  ISETP.GT.AND P2, PT, R0.reuse, 0x8, P1 ;  /* 0x000000080000780c */ /* 0x040fe20000f44270 */
[----:B------:R-:W-:Y:S01]  /*5fe0*/  @P3 STG.E.U16 desc[UR36][R6.64+0xa2], R67 ;  /* 0x0000a24306003986 */ /* 0x000fe2000c101524 */
[C---:B------:R-:W-:Y:S02]  /*5ff0*/  ISETP.GT.AND P1, PT, R3.reuse, 0x60, PT ;  /* 0x000000600300780c */ /* 0x040fe40003f24270 */
[----:B------:R-:W-:Y:S01]  /*6000*/  F2FP.F16.F32.PACK_AB R69, RZ, R69 ;  /* 0x00000045ff45723e */ /* 0x000fe200000000ff */
[----:B------:R-:W-:Y:S01]  /*6010*/  @P4 STG.E.U16 desc[UR36][R4.64+0xb0], R68 ;  /* 0x0000b04404004986 */ /* 0x000fe2000c101524 */
[C---:B------:R-:W-:Y:S02]  /*6020*/  ISETP.GT.AND P3, PT, R0.reuse, 0x8, P0 ;  /* 0x000000080000780c */ /* 0x040fe40000764270 */
[----:B------:R-:W-:Y:S01]  /*6030*/  ISETP.GT.AND P0, PT, R3, 0x61, PT ;  /* 0x000000610300780c */ /* 0x000fe20003f04270 */
[----:B------:R-:W-:Y:S01]  /*6040*/  @P5 STG.E.U16 desc[UR36][R4.64+0xb2], R69 ;  /* 0x0000b24504005986 */ /* 0x000fe2000c101524 */
[----:B------:R-:W-:-:S02]  /*6050*/  ISETP.GT.AND P4, PT, R0, RZ, P1 ;  /* 0x000000ff0000720c */ /* 0x000fc40000f84270 */
[C---:B------:R-:W-:Y:S02]  /*6060*/  ISETP.GT.AND P5, PT, R0.reuse, RZ, P0 ;  /* 0x000000ff0000720c */ /* 0x040fe400007a4270 */
[----:B------:R-:W-:Y:S02]  /*6070*/  F2FP.F16.F32.PACK_AB R70, RZ, R70 ;  /* 0x00000046ff46723e */ /* 0x000fe400000000ff */
[----:B------:R-:W-:Y:S02]  /*6080*/  F2FP.F16.F32.PACK_AB R71, RZ, R71 ;  /* 0x00000047ff47723e */ /* 0x000fe400000000ff */
[----:B------:R-:W-:Y:S01]  /*6090*/  F2FP.F16.F32.PACK_AB R72, RZ, R72 ;  /* 0x00000048ff48723e */ /* 0x000fe200000000ff */
[----:B------:R-:W-:Y:S01]  /*60a0*/  @P2 STG.E.U16 desc[UR36][R6.64+0xb0], R70 ;  /* 0x0000b04606002986 */ /* 0x000fe2000c101524 */
[----:B------:R-:W-:Y:S02]  /*60b0*/  F2FP.F16.F32.PACK_AB R73, RZ, R73 ;  /* 0x00000049ff49723e */ /* 0x000fe400000000ff */
[C---:B------:R-:W-:Y:S01]  /*60c0*/  ISETP.GT.AND P1, PT, R0.reuse, 0x8, P1 ;  /* 0x000000080000780c */ /* 0x040fe20000f24270 */
[----:B------:R-:W-:Y:S01]  /*60d0*/  @P3 STG.E.U16 desc[UR36][R6.64+0xb2], R71 ;  /* 0x0000b24706003986 */ /* 0x000fe2000c101524 */
[----:B------:R-:W-:-:S02]  /*60e0*/  ISETP.GT.AND P2, PT, R0, 0x8, P0 ;  /* 0x000000080000780c */ /* 0x000fc40000744270 */
[----:B------:R-:W-:Y:S01]  /*60f0*/  F2FP.F16.F32.PACK_AB R74, RZ, R74 ;  /* 0x0000004aff4a723e */ /* 0x000fe200000000ff */
[----:B------:R-:W-:Y:S01]  /*6100*/  @P4 STG.E.U16 desc[UR36][R4.64+0xc0], R72 ;  /* 0x0000c04804004986 */ /* 0x000fe2000c101524 */
[C---:B------:R-:W-:Y:S02]  /*6110*/  ISETP.GT.AND P4, PT, R3.reuse, 0x68, PT ;  /* 0x000000680300780c */ /* 0x040fe40003f84270 */
[----:B------:R-:W-:Y:S01]  /*6120*/  ISETP.GT.AND P0, PT, R3, 0x69, PT ;  /* 0x000000690300780c */ /* 0x000fe20003f04270 */
[----:B------:R-:W-:Y:S01]  /*6130*/  @P5 STG.E.U16 desc[UR36][R4.64+0xc2], R73 ;  /* 0x0000c24904005986 */ /* 0x000fe2000c101524 */
[----:B------:R-:W-:Y:S02]  /*6140*/  ISETP.GT.AND P5, PT, R0, RZ, P4 ;  /* 0x000000ff0000720c */ /* 0x000fe400027a4270 */
[----:B------:R-:W-:Y:S01]  /*6150*/  F2FP.F16.F32.PACK_AB R75, RZ, R75 ;  /* 0x0000004bff4b723e */ /* 0x000fe200000000ff */
[----:B------:R-:W-:Y:S01]  /*6160*/  @P1 STG.E.U16 desc[UR36][R6.64+0xc0], R74 ;  /* 0x0000c04a06001986 */ /* 0x000fe2000c101524 */
[----:B------:R-:W-:-:S02]  /*6170*/  F2FP.F16.F32.PACK_AB R76, RZ, R76 ;  /* 0x0000004cff4c723e */ /* 0x000fc400000000ff */
[C---:B------:R-:W-:Y:S01]  /*6180*/  ISETP.GT.AND P3, PT, R0.reuse, RZ, P0 ;  /* 0x000000ff0000720c */ /* 0x040fe20000764270 */
[----:B------:R-:W-:Y:S01]  /*6190*/  @P2 STG.E.U16 desc[UR36][R6.64+0xc2], R75 ;  /* 0x0000c24b06002986 */ /* 0x000fe2000c101524 */
[C---:B------:R-:W-:Y:S02]  /*61a0*/  ISETP.GT.AND P4, PT, R0.reuse, 0x8, P4 ;  /* 0x000000080000780c */ /* 0x040fe40002784270 */
[----:B------:R-:W-:Y:S02]  /*61b0*/  F2FP.F16.F32.PACK_AB R77, RZ, R77 ;  /* 0x0000004dff4d723e */ /* 0x000fe400000000ff */
[----:B------:R-:W-:Y:S01]  /*61c0*/  F2FP.F16.F32.PACK_AB R78, RZ, R78 ;  /* 0x0000004eff4e723e */ /* 0x000fe200000000ff */
[----:B------:R-:W-:Y:S01]  /*61d0*/  @P5 STG.E.U16 desc[UR36][R4.64+0xd0], R76 ;  /* 0x0000d04c04005986 */ /* 0x000fe2000c101524 */
[----:B------:R-:W-:Y:S02]  /*61e0*/  ISETP.GT.AND P5, PT, R0, 0x8, P0 ;  /* 0x000000080000780c */ /* 0x000fe400007a4270 */
[----:B------:R-:W-:-:S02]  /*61f0*/  F2FP.F16.F32.PACK_AB R79, RZ, R79 ;  /* 0x0000004fff4f723e */ /* 0x000fc400000000ff */
[C---:B------:R-:W-:Y:S01]  /*6200*/  ISETP.GT.AND P2, PT, R3.reuse, 0x71, PT ;  /* 0x000000710300780c */ /* 0x040fe20003f44270 */
[----:B------:R-:W-:Y:S01]  /*6210*/  @P3 STG.E.U16 desc[UR36][R4.64+0xd2], R77 ;  /* 0x0000d24d04003986 */ /* 0x000fe2000c101524 */
[----:B------:R-:W-:Y:S02]  /*6220*/  ISETP.GT.AND P3, PT, R3, 0x70, PT ;  /* 0x000000700300780c */ /* 0x000fe40003f64270 */
[----:B------:R-:W-:Y:S01]  /*6230*/  F2FP.F16.F32.PACK_AB R80, RZ, R80 ;  /* 0x00000050ff50723e */ /* 0x000fe200000000ff */
[----:B------:R-:W-:Y:S01]  /*6240*/  @P4 STG.E.U16 desc[UR36][R6.64+0xd0], R78 ;  /* 0x0000d04e06004986 */ /* 0x000fe2000c101524 */
[C---:B------:R-:W-:Y:S02]  /*6250*/  ISETP.GT.AND P4, PT, R0.reuse, RZ, P2 ;  /* 0x000000ff0000720c */ /* 0x040fe40001784270 */
[----:B------:R-:W-:Y:S01]  /*6260*/  F2FP.F16.F32.PACK_AB R81, RZ, R81 ;  /* 0x00000051ff51723e */ /* 0x000fe200000000ff */
[----:B------:R-:W-:Y:S01]  /*6270*/  @P5 STG.E.U16 desc[UR36][R6.64+0xd2], R79 ;  /* 0x0000d24f06005986 */ /* 0x000fe2000c101524 */
[----:B------:R-:W-:-:S02]  /*6280*/  ISETP.GT.AND P5, PT, R0, RZ, P3 ;  /* 0x000000ff0000720c */ /* 0x000fc40001fa4270 */
[C---:B------:R-:W-:Y:S02]  /*6290*/  ISETP.GT.AND P1, PT, R3.reuse, 0x78, PT ;  /* 0x000000780300780c */ /* 0x040fe40003f24270 */
[----:B------:R-:W-:Y:S02]  /*62a0*/  ISETP.GT.AND P0, PT, R3, 0x79, PT ;  /* 0x000000790300780c */ /* 0x000fe40003f04270 */
[C---:B------:R-:W-:Y:S02]  /*62b0*/  ISETP.GT.AND P3, PT, R0.reuse, 0x8, P3 ;  /* 0x000000080000780c */ /* 0x040fe40001f64270 */
[C---:B------:R-:W-:Y:S02]  /*62c0*/  ISETP.GT.AND P2, PT, R0.reuse, 0x8, P2 ;  /* 0x000000080000780c */ /* 0x040fe40001744270 */
[----:B------:R-:W-:Y:S02]  /*62d0*/  F2FP.F16.F32.PACK_AB R82, RZ, R82 ;  /* 0x00000052ff52723e */ /* 0x000fe400000000ff */
[----:B------:R-:W-:Y:S01]  /*62e0*/  F2FP.F16.F32.PACK_AB R83, RZ, R83 ;  /* 0x00000053ff53723e */ /* 0x000fe200000000ff */
[----:B------:R-:W-:Y:S01]  /*62f0*/  @P5 STG.E.U16 desc[UR36][R4.64+0xe0], R80 ;  /* 0x0000e05004005986 */ /* 0x000fe2000c101524 */
[----:B------:R-:W-:-:S02]  /*6300*/  ISETP.GT.AND P5, PT, R0, RZ, P0 ;  /* 0x000000ff0000720c */ /* 0x000fc400007a4270 */
[C---:B------:R-:W-:Y:S01]  /*6310*/  ISETP.GT.AND P0, PT, R0.reuse, 0x8, P0 ;  /* 0x000000080000780c */ /* 0x040fe20000704270 */
[----:B------:R-:W-:Y:S01]  /*6320*/  @P4 STG.E.U16 desc[UR36][R4.64+0xe2], R81 ;  /* 0x0000e25104004986 */ /* 0x000fe2000c101524 */
[C---:B------:R-:W-:Y:S02]  /*6330*/  ISETP.GT.AND P4, PT, R0.reuse, RZ, P1 ;  /* 0x000000ff0000720c */ /* 0x040fe40000f84270 */
[----:B------:R-:W-:Y:S01]  /*6340*/  ISETP.GT.AND P1, PT, R0, 0x8, P1 ;  /* 0x000000080000780c */ /* 0x000fe20000f24270 */
[----:B------:R-:W-:Y:S01]  /*6350*/  @P3 STG.E.U16 desc[UR36][R6.64+0xe0], R82 ;  /* 0x0000e05206003986 */ /* 0x000fe2000c101524 */
[----:B------:R-:W-:Y:S02]  /*6360*/  F2FP.F16.F32.PACK_AB R84, RZ, R84 ;  /* 0x00000054ff54723e */ /* 0x000fe400000000ff */
[----:B------:R-:W-:Y:S01]  /*6370*/  F2FP.F16.F32.PACK_AB R85, RZ, R85 ;  /* 0x00000055ff55723e */ /* 0x000fe200000000ff */
[----:B------:R-:W-:Y:S01]  /*6380*/  @P2 STG.E.U16 desc[UR36][R6.64+0xe2], R83 ;  /* 0x0000e25306002986 */ /* 0x000fe2000c101524 */
[----:B------:R-:W-:-:S02]  /*6390*/  F2FP.F16.F32.PACK_AB R86, RZ, R86 ;  /* 0x00000056ff56723e */ /* 0x000fc400000000ff */
[----:B------:R-:W-:-:S03]  /*63a0*/  F2FP.F16.F32.PACK_AB R87, RZ, R87 ;  /* 0x00000057ff57723e */ /* 0x000fc600000000ff */
[----:B------:R-:W-:Y:S04]  /*63b0*/  @P4 STG.E.U16 desc[UR36][R4.64+0xf0], R84 ;  /* 0x0000f05404004986 */ /* 0x000fe8000c101524 */
[----:B------:R0:W-:Y:S02]  /*63c0*/  @P5 STG.E.U16 desc[UR36][R4.64+0xf2], R85 ;  /* 0x0000f25504005986 */ /* 0x0001e4000c101524 */
[----:B0-----:R-:W-:Y:S02]  /*63d0*/  @P1 IMAD.MOV.U32 R4, RZ, RZ, R6 ;  /* 0x000000ffff041224 */ /* 0x001fe400078e0006 */
[----:B------:R-:W-:-:S05]  /*63e0*/  @P1 IMAD.MOV.U32 R5, RZ, RZ, R7 ;  /* 0x000000ffff051224 */ /* 0x000fca00078e0007 */
[----:B------:R0:W-:Y:S04]  /*63f0*/  @P1 STG.E.U16 desc[UR36][R4.64+0xf0], R86 ;  /* 0x0000f05604001986 */ /* 0x0001e8000c101524 */
[----:B------:R0:W-:Y:S02]  /*6400*/  @P0 STG.E.U16 desc[UR36][R6.64+0xf2], R87 ;  /* 0x0000f25706000986 */ /* 0x0001e4000c101524 */
.L_x_158:
[----:B------:R-:W-:Y:S05]  /*6410*/  BSYNC B0 ;  /* 0x0000000000007941 */ /* 0x000fea0003800000 */
.L_x_32:
[----:B0-----:R-:W2:Y:S01]  /*6420*/  LDL.64 R4, [R1] ;  /* 0x0000000001047983 */ /* 0x001ea20000100a00 */
[----:B------:R-:W-:Y:S01]  /*6430*/  ULDC.64 UR4, c[0x0][0x650] ;  /* 0x0001940000047ab9 */ /* 0x000fe20000000a00 */
[----:B------:R-:W-:Y:S02]  /*6440*/  IMAD.U32 R0, RZ, RZ, UR44 ;  /* 0x0000002cff007e24 */ /* 0x000fe4000f8e00ff */
[----:B------:R-:W-:Y:S02]  /*6450*/  IMAD.MOV.U32 R22, RZ, RZ, -0x1 ;  /* 0xffffffffff167424 */ /* 0x000fe400078e00ff */
[----:B------:R0:W-:Y:S01]  /*6460*/  SYNCS.ARRIVE.TRANS64.A1T0 RZ, [R0+UR46], RZ ;  /* 0x000000ff00ff79a7 */ /* 0x0001e2000810002e */
[----:B-----5:R-:W-:Y:S02]  /*6470*/  IMAD.MOV.U32 R18, RZ, RZ, -0x1 ;  /* 0xffffffffff127424 */ /* 0x020fe400078e00ff */
[----:B------:R-:W-:Y:S01]  /*6480*/  IMAD.MOV.U32 R19, RZ, RZ, -0x1 ;  /* 0xffffffffff137424 */ /* 0x000fe200078e00ff */
[----:B0-----:R-:W-:-:S02]  /*6490*/  PRMT R0, RZ, 0x7610, R0 ;  /* 0x00007610ff007816 */ /* 0x001fc40000000000 */
[----:B--2---:R-:W-:-:S05]  /*64a0*/  LEA R16, P0, R4, R16, 0x1 ;  /* 0x0000001004107211 */ /* 0x004fca00078008ff */
[----:B------:R-:W-:Y:S01]  /*64b0*/  IMAD.X R17, R98, 0x1, R17, P0 ;  /* 0x0000000162117824 */ /* 0x000fe200000e0611 */
[----:B------:R-:W-:-:S04]  /*64c0*/  ISETP.GE.U32.AND P0, PT, R16, UR4, PT ;  /* 0x0000000410007c0c */ /* 0x000fc8000bf06070 */
[----:B------:R-:W-:-:S13]  /*64d0*/  ISETP.GE.U32.AND.EX P0, PT, R17, UR5, PT, P0 ;  /* 0x0000000511007c0c */ /* 0x000fda000bf06100 */
[----:B------:R-:W-:Y:S05]  /*64e0*/  @P0 BRA `(.L_x_159) ;  /* 0x00000004004c0947 */ /* 0x000fea0003800000 */
[----:B-1----:R-:W0:Y:S01]  /*64f0*/  LDC.64 R10, c[0x0][0x628] ;  /* 0x00018a00ff0a7b82 */ /* 0x002e220000000a00 */
[----:B------:R-:W1:Y:S01]  /*6500*/  S2R R12, SR_CTAID.X ;  /* 0x00000000000c7919 */ /* 0x000e620000002500 */
[----:B------:R-:W-:Y:S02]  /*6510*/  IMAD.MOV.U32 R8, RZ, RZ, R16 ;  /* 0x000000ffff087224 */ /* 0x000fe400078e0010 */
[----:B------:R-:W-:Y:S01]  /*6520*/  IMAD.MOV.U32 R9, RZ, RZ, R17 ;  /* 0x000000ffff097224 */ /* 0x000fe200078e0011 */
[----:B------:R-:W2:Y:S03]  /*6530*/  S2R R18, SR_CTAID.Y ;  /* 0x0000000000127919 */ /* 0x000ea60000002600 */
[----:B------:R-:W1:Y:S08]  /*6540*/  LDC R0, c[0x0][0x630] ;  /* 0x00018c00ff007b82 */ /* 0x000e700000000800 */
[----:B------:R-:W1:Y:S01]  /*6550*/  LDC.64 R14, c[0x0][0x620] ;  /* 0x00018800ff0e7b82 */ /* 0x000e620000000a00 */
[----:B0-----:R-:W-:-:S04]  /*6560*/  ISETP.NE.U32.AND P0, PT, R10, RZ, PT ;  /* 0x000000ff0a00720c */ /* 0x001fc80003f05070 */
[----:B------:R-:W-:-:S13]  /*6570*/  ISETP.NE.AND.EX P0, PT, R11, RZ, PT, P0 ;  /* 0x000000ff0b00720c */ /* 0x000fda0003f05300 */
[----:B-12---:R-:W-:Y:S05]  /*6580*/  @!P0 BRA `(.L_x_160) ;  /* 0x0000000000288947 */ /* 0x006fea0003800000 */
[----:B------:R-:W0:Y:S02]  /*6590*/  LDC R3, c[0x0][0x634] ;  /* 0x00018d00ff037b82 */ /* 0x000e240000000800 */
[----:B0-----:R-:W-:-:S05]  /*65a0*/  IADD3 R3, P0, R16, R3, RZ ;  /* 0x0000000310037210 */ /* 0x001fca0007f1e0ff */
[----:B------:R-:W-:-:S04]  /*65b0*/  IMAD.X R13, RZ, RZ, R17, P0 ;  /* 0x000000ffff0d7224 */ /* 0x000fc800000e0611 */
[----:B------:R-:W-:-:S04]  /*65c0*/  IMAD.WIDE.U32 R4, R13, R10, RZ ;  /* 0x0000000a0d047225 */ /* 0x000fc800078e00ff */
[----:B---34-:R-:W-:-:S04]  /*65d0*/  IMAD.WIDE.U32 R6, P0, R3, R11, R4 ;  /* 0x0000000b03067225 */ /* 0x018fc80007800004 */
[----:B------:R-:W-:-:S04]  /*65e0*/  IMAD.WIDE.U32 R4, R3, R10, RZ ;  /* 0x0000000a03047225 */ /* 0x000fc800078e00ff */
[----:B------:R-:W-:Y:S01]  /*65f0*/  IMAD.X R9, RZ, RZ, RZ, P0 ;  /* 0x000000ffff097224 */ /* 0x000fe200000e06ff */
[----:B------:R-:W-:Y:S01]  /*6600*/  IADD3 RZ, P0, R5, R6, RZ ;  /* 0x0000000605ff7210 */ /* 0x000fe20007f1e0ff */
[----:B------:R-:W-:-:S04]  /*6610*/  IMAD.MOV.U32 R8, RZ, RZ, R7 ;  /* 0x000000ffff087224 */ /* 0x000fc800078e0007 */
[----:B------:R-:W-:-:S08]  /*6620*/  IMAD.WIDE.U32.X R8, R13, R11, R8, P0 ;  /* 0x0000000b0d087225 */ /* 0x000fd000000e0408 */
.L_x_160:
[-CC-:B------:R-:W-:Y:S01]  /*6630*/  SHF.R.U64 R19, R8, R0.reuse, R9.reuse ;  /* 0x0000000008137219 */ /* 0x180fe20000001209 */
[----:B------:R-:W0:Y:S01]  /*6640*/  LDC.64 R24, c[0x0][0x640] ;  /* 0x00019000ff187b82 */ /* 0x000e220000000a00 */
[----:B------:R-:W-:Y:S01]  /*6650*/  SHF.R.U32.HI R0, RZ, R0, R9 ;  /* 0x00000000ff007219 */ /* 0x000fe20000011609 */
[----:B------:R-:W-:Y:S01]  /*6660*/  ULDC UR4, c[0x0][0x150] ;  /* 0x0000540000047ab9 */ /* 0x000fe20000000800 */
[----:B------:R-:W-:Y:S02]  /*6670*/  IADD3 R3, P0, RZ, -R19, RZ ;  /* 0x80000013ff037210 */ /* 0x000fe40007f1e0ff */
[----:B---34-:R-:W-:-:S03]  /*6680*/  I2FP.F32.U32 R7, R12 ;  /* 0x0000000c00077245 */ /* 0x018fc60000201000 */
[----:B------:R-:W1:Y:S01]  /*6690*/  LDC R6, c[0x0][0x618] ;  /* 0x00018600ff067b82 */ /* 0x000e620000000800 */
[----:B------:R-:W-:Y:S02]  /*66a0*/  IMAD.X R5, RZ, RZ, ~R0, P0 ;  /* 0x000000ffff057224 */ /* 0x000fe400000e0e00 */
[----:B------:R-:W-:Y:S01]  /*66b0*/  FMUL R7, R7, UR4 ;  /* 0x0000000407077c20 */ /* 0x000fe20008400000 */
[----:B------:R-:W-:Y:S01]  /*66c0*/  ULDC UR4, c[0x0][0x154] ;  /* 0x0000550000047ab9 */ /* 0x000fe20000000800 */
[-C--:B------:R-:W-:Y:S02]  /*66d0*/  IMAD R0, R5, R14.reuse, RZ ;  /* 0x0000000e05007224 */ /* 0x080fe400078e02ff */
[C---:B------:R-:W-:Y:S01]  /*66e0*/  IMAD.WIDE.U32 R4, R3.reuse, R14, R16 ;  /* 0x0000000e03047225 */ /* 0x040fe200078e0010 */
[----:B------:R-:W2:Y:S01]  /*66f0*/  LDC R8, c[0x0][0x608] ;  /* 0x00018200ff087b82 */ /* 0x000ea20000000800 */
[----:B------:R-:W3:Y:S02]  /*6700*/  F2I.U32.TRUNC.NTZ R7, R7 ;  /* 0x0000000700077305 */ /* 0x000ee4000020f000 */
[----:B------:R-:W-:Y:S01]  /*6710*/  IMAD R3, R3, R15, R0 ;  /* 0x0000000f03037224 */ /* 0x000fe200078e0200 */
[----:B------:R-:W-:-:S03]  /*6720*/  I2FP.F32.U32 R0, R18 ;  /* 0x0000001200007245 */ /* 0x000fc60000201000 */
[----:B------:R-:W-:Y:S01]  /*6730*/  IMAD.IADD R3, R5, 0x1, R3 ;  /* 0x0000000105037824 */ /* 0x000fe200078e0203 */
[----:B------:R-:W4:Y:S01]  /*6740*/  LDC R11, c[0x0][0x658] ;  /* 0x00019600ff0b7b82 */ /* 0x000f220000000800 */
[----:B0-----:R-:W-:-:S04]  /*6750*/  ISETP.NE.U32.AND P0, PT, R24, RZ, PT ;  /* 0x000000ff1800720c */ /* 0x001fc80003f05070 */
[----:B------:R-:W-:-:S03]  /*6760*/  ISETP.NE.AND.EX P0, PT, R25, RZ, PT, P0 ;  /* 0x000000ff1900720c */ /* 0x000fc60003f05300 */
[----:B------:R-:W0:Y:S01]  /*6770*/  LDC R9, c[0x0][0x144] ;  /* 0x00005100ff097b82 */ /* 0x000e220000000800 */
[-C--:B-1----:R-:W-:Y:S01]  /*6780*/  SHF.R.U64 R10, R4, R6.reuse, R3 ;  /* 0x00000006040a7219 */ /* 0x082fe20000001203 */
[----:B---3--:R-:W-:Y:S01]  /*6790*/  IMAD.MOV R7, RZ, RZ, -R7 ;  /* 0x000000ffff077224 */ /* 0x008fe200078e0a07 */
[----:B------:R-:W-:Y:S01]  /*67a0*/  SHF.R.U32.HI R3, RZ, R6, R3 ;  /* 0x00000006ff037219 */ /* 0x000fe20000011603 */
[----:B------:R-:W-:-:S04]  /*67b0*/  FMUL R6, R0, UR4 ;  /* 0x0000000400067c20 */ /* 0x000fc80008400000 */
[----:B------:R-:W1:Y:S01]  /*67c0*/  LDC R21, c[0x0][0x148] ;  /* 0x00005200ff157b82 */ /* 0x000e620000000800 */
[----:B------:R3:W0:Y:S01]  /*67d0*/  F2I.U32.TRUNC.NTZ R14, R6 ;  /* 0x00000006000e7305 */ /* 0x000622000020f000 */
[-CC-:B--2---:R-:W-:Y:S02]  /*67e0*/  SHF.R.U64 R13, R10, R8.reuse, R3.reuse ;  /* 0x000000080a0d7219 */ /* 0x184fe40000001203 */
[----:B------:R-:W-:-:S04]  /*67f0*/  SHF.R.U32.HI R0, RZ, R8, R3 ;  /* 0x00000008ff007219 */ /* 0x000fc80000011603 */
[----:B------:R-:W2:Y:S01]  /*6800*/  LDC R20, c[0x0][0x648] ;  /* 0x00019200ff147b82 */ /* 0x000ea20000000800 */
[-CC-:B----4-:R-:W-:Y:S02]  /*6810*/  SHF.R.U64 R15, R13, R11.reuse, R0.reuse ;  /* 0x0000000b0d0f7219 */ /* 0x190fe40000001200 */
[----:B------:R-:W-:-:S03]  /*6820*/  SHF.R.U32.HI R5, RZ, R11, R0 ;  /* 0x0000000bff057219 */ /* 0x000fc60000011600 */
[----:B------:R-:W-:Y:S02]  /*6830*/  IMAD.MOV.U32 R4, RZ, RZ, R15 ;  /* 0x000000ffff047224 */ /* 0x000fe400078e000f */
[----:B------:R-:W4:Y:S01]  /*6840*/  LDC R26, c[0x0][0x638] ;  /* 0x00018e00ff1a7b82 */ /* 0x000f220000000800 */
[----:B0-----:R-:W-:-:S07]  /*6850*/  IMAD R22, R9, R7, R12 ;  /* 0x0000000709167224 */ /* 0x001fce00078e020c */
[----:B------:R-:W0:Y:S08]  /*6860*/  LDC R27, c[0x0][0x610] ;  /* 0x00018400ff1b7b82 */ /* 0x000e300000000800 */
[----:B------:R-:W0:Y:S01]  /*6870*/  LDC R28, c[0x0][0x600] ;  /* 0x00018000ff1c7b82 */ /* 0x000e220000000800 */
[----:B-123--:R-:W-:Y:S05]  /*6880*/  @!P0 BRA `(.L_x_161) ;  /* 0x0000000000288947 */ /* 0x00efea0003800000 */
[----:B------:R-:W1:Y:S02]  /*6890*/  LDC R0, c[0x0][0x64c] ;  /* 0x00019300ff007b82 */ /* 0x000e640000000800 */
[----:B-1----:R-:W-:-:S05]  /*68a0*/  IADD3 R3, P0, R15, R0, RZ ;  /* 0x000000000f037210 */ /* 0x002fca0007f1e0ff */
        /* <DEDUP_REMOVED lines=8> */
.L_x_161:
[----:B------:R-:W-:Y:S01]  /*6930*/  ISETP.NE.AND P0, PT, R2, 0x1, PT ;  /* 0x000000010200780c */ /* 0x000fe20003f05270 */
[----:B------:R-:W-:Y:S01]  /*6940*/  IMAD.MOV R14, RZ, RZ, -R14 ;  /* 0x000000ffff0e7224 */ /* 0x000fe200078e0a0e */
[----:B------:R-:W-:Y:S02]  /*6950*/  SHF.R.U64 R0, R4, R20, R5 ;  /* 0x0000001404007219 */ /* 0x000fe40000001205 */
[----:B------:R-:W-:Y:S02]  /*6960*/  LOP3.LUT R3, R13, R100, RZ, 0xc0, !PT ;  /* 0x000000640d037212 */ /* 0x000fe400078ec0ff */
[----:B------:R-:W-:Y:S01]  /*6970*/  LOP3.LUT R5, R10, R99, RZ, 0xc0, !PT ;  /* 0x000000630a057212 */ /* 0x000fe200078ec0ff */
[----:B------:R-:W-:Y:S02]  /*6980*/  IMAD.MOV R4, RZ, RZ, -R0 ;  /* 0x000000ffff047224 */ /* 0x000fe400078e0a00 */
[----:B------:R-:W-:Y:S02]  /*6990*/  IMAD R3, R96, R0, R3 ;  /* 0x0000000060037224 */ /* 0x000fe400078e0203 */
[----:B----4-:R-:W-:-:S02]  /*69a0*/  IMAD R0, R4, R26, R15 ;  /* 0x0000001a04007224 */ /* 0x010fc400078e020f */
[----:B------:R-:W-:Y:S02]  /*69b0*/  @P0 IMAD R22, R21, R14, R18 ;  /* 0x0000000e15160224 */ /* 0x000fe400078e0212 */
[----:B------:R-:W-:Y:S02]  /*69c0*/  IMAD.MOV.U32 R4, RZ, RZ, 0x1 ;  /* 0x00000001ff047424 */ /* 0x000fe400078e00ff */
[----:B0-----:R-:W-:Y:S02]  /*69d0*/  IMAD R22, R3, R27, R22 ;  /* 0x0000001b03167224 */ /* 0x001fe400078e0216 */
[----:B------:R-:W-:Y:S01]  /*69e0*/  IMAD R3, R0, R28, R5 ;  /* 0x0000001c00037224 */ /* 0x000fe200078e0205 */
[----:B------:R-:W-:-:S04]  /*69f0*/  PRMT R0, R4, 0x7610, R0 ;  /* 0x0000761004007816 */ /* 0x000fc80000000000 */
[----:B------:R-:W-:Y:S02]  /*6a00*/  SEL R18, R3, R22, !P0 ;  /* 0x0000001603127207 */ /* 0x000fe40004000000 */
[----:B------:R-:W-:-:S07]  /*6a10*/  SEL R22, R22, R3, !P0 ;  /* 0x0000000316167207 */ /* 0x000fce0004000000 */
.L_x_159:
[----:B------:R-:W-:Y:S01]  /*6a20*/  LOP3.LUT P0, RZ, R0, 0xff, RZ, 0xc0, !PT ;  /* 0x000000ff00ff7812 */ /* 0x000fe2000780c0ff */
[----:B------:R-:W-:Y:S01]  /*6a30*/  UIMAD.WIDE.U32 UR4, UR38, -0x55555555, URZ ;  /* 0xaaaaaaab260478a5 */ /* 0x000fe2000f8e003f */
[----:B------:R-:W-:-:S03]  /*6a40*/  LOP3.LUT R103, R103, 0x1, RZ, 0x3c, !PT ;  /* 0x0000000167677812 */ /* 0x000fc600078e3cff */
[----:B------:R-:W-:-:S04]  /*6a50*/  USHF.R.U32.HI UR4, URZ, 0x1, UR5 ;  /* 0x000000013f047899 */ /* 0x000fc80008011605 */
[----:B------:R-:W-:-:S04]  /*6a60*/  UIMAD UR38, UR4, -0x3, UR38 ;  /* 0xfffffffd042678a4 */ /* 0x000fc8000f8e0226 */
[----:B------:R-:W-:Y:S08]  /*6a70*/  @P0 BRA `(.L_x_162) ;  /* 0xffffffa800a00947 */ /* 0x000ff0000383ffff */
[----:B------:R-:W-:Y:S05]  /*6a80*/  EXIT ;  /* 0x000000000000794d */ /* 0x000fea0003800000 */
.L_x_13:
[----:B------:R-:W-:-:S08]  /*6a90*/  ISETP.NE.AND P0, PT, R14, RZ, PT ;  /* 0x000000ff0e00720c */ /* 0x000fd00003f05270 */
[----:B0-----:R-:W0:-:S00]  /*6aa0*/  USETMAXREG.DEALLOC.CTAPOOL 0x28 ;  /* 0x00000028000079c8 */ /* 0x001e0000080e0500 */
[----:B------:R-:W-:Y:S05]  /*6ab0*/  @P0 EXIT ;  /* 0x000000000000094d */ /* 0x000fea0003800000 */
[----:B0-----:R-:W-:Y:S01]  /*6ac0*/  LOP3.LUT P0, RZ, R3, 0xff, RZ, 0xc0, !PT ;  /* 0x000000ff03ff7812 */ /* 0x001fe2000780c0ff */
[----:B------:R-:W-:Y:S02]  /*6ad0*/  IMAD.MOV.U32 R3, RZ, RZ, 0x1 ;  /* 0x00000001ff037424 */ /* 0x000fe400078e00ff */
[----:B------:R-:W-:-:S10]  /*6ae0*/  IMAD.MOV.U32 R8, RZ, RZ, RZ ;  /* 0x000000ffff087224 */ /* 0x000fd400078e00ff */
[----:B------:R-:W-:Y:S05]  /*6af0*/  @!P0 BRA `(.L_x_163) ;  /* 0x0000000c003c8947 */ /* 0x000fea0003800000 */
[----:B------:R-:W-:Y:S01]  /*6b00*/  LOP3.LUT P0, RZ, R4, 0x1f, RZ, 0xc0, !PT ;  /* 0x0000001f04ff7812 */ /* 0x000fe2000780c0ff */
[----:B------:R-:W-:Y:S01]  /*6b10*/  ULDC UR5, c[0x0][0x658] ;  /* 0x0001960000057ab9 */ /* 0x000fe20000000800 */
[----:B------:R-:W-:Y:S01]  /*6b20*/  UMOV UR6, 0xffffffff ;  /* 0xffffffff00067882 */ /* 0x000fe20000000000 */
[----:B------:R-:W-:Y:S01]  /*6b30*/  BSSY B0, `(.L_x_163) ;  /* 0x00000cb000007945 */ /* 0x000fe20003800000 */
[----:B------:R-:W-:Y:S01]  /*6b40*/  USHF.L.U32 UR6, UR6, UR5, URZ ;  /* 0x0000000506067299 */ /* 0x000fe2000800063f */
[C---:B------:R-:W-:Y:S01]  /*6b50*/  ISETP.NE.AND P2, PT, R5.reuse, RZ, PT ;  /* 0x000000ff0500720c */ /* 0x040fe20003f45270 */
[----:B------:R-:W-:Y:S01]  /*6b60*/  UMOV UR7, 0x1 ;  /* 0x0000000100077882 */ /* 0x000fe20000000000 */
[----:B------:R-:W-:Y:S01]  /*6b70*/  ISETP.NE.OR P0, PT, R5, RZ, !P0 ;  /* 0x000000ff0500720c */ /* 0x000fe20004705670 */
[----:B------:R-:W-:Y:S01]  /*6b80*/  IMAD.MOV.U32 R10, RZ, RZ, 0x1 ;  /* 0x00000001ff0a7424 */ /* 0x000fe200078e00ff */
[----:B------:R-:W-:Y:S01]  /*6b90*/  LOP3.LUT R9, R23, 0x2, RZ, 0xfc, !PT ;  /* 0x0000000217097812 */ /* 0x000fe200078efcff */
[----:B------:R-:W-:Y:S01]  /*6ba0*/  IMAD.MOV.U32 R3, RZ, RZ, 0x1 ;  /* 0x00000001ff037424 */ /* 0x000fe200078e00ff */
[----:B------:R-:W-:Y:S01]  /*6bb0*/  ULDC UR4, c[0x0][0x600] ;  /* 0x0001800000047ab9 */ /* 0x000fe20000000800 */
[----:B------:R-:W-:Y:S01]  /*6bc0*/  IMAD.MOV.U32 R8, RZ, RZ, RZ ;  /* 0x000000ffff087224 */ /* 0x000fe200078e00ff */
[----:B------:R-:W-:-:S02]  /*6bd0*/  USHF.L.U32 UR13, UR7, UR5, URZ ;  /* 0x00000005070d7299 */ /* 0x000fc4000800063f */
[----:B------:R-:W-:Y:S02]  /*6be0*/  UIADD3 UR21, UR40, 0x1, URZ ;  /* 0x0000000128157890 */ /* 0x000fe4000fffe03f */
[----:B------:R-:W-:Y:S02]  /*6bf0*/  UIADD3 UR4, UR4, -0x1, URZ ;  /* 0xffffffff04047890 */ /* 0x000fe4000fffe03f */
[----:B------:R-:W-:Y:S01]  /*6c00*/  ULOP3.LUT UR5, URZ, UR6, URZ, 0x33, !UPT ;  /* 0x000000063f057292 */ /* 0x000fe2000f8e333f */
[----:B------:R-:W-:-:S11]  /*6c10*/  ULDC.64 UR22, c[0x0][0x198] ;  /* 0x0000660000167ab9 */ /* 0x000fd60000000a00 */
.L_x_175:
[----:B------:R-:W-:-:S03]  /*6c20*/  UMOV UR6, 0xffffffff ;  /* 0xffffffff00067882 */ /* 0x000fc60000000000 */
[----:B------:R-:W-:Y:S05]  /*6c30*/  BRA.DIV UR6, `(.L_x_164) ;  /* 0x0000000e06e47947 */ /* 0x000fea000b800000 */
[----:B------:R-:W-:-:S13]  /*6c40*/  ELECT P6, URZ, PT ;  /* 0x00000000003f782f */ /* 0x000fda00038c0000 */
.L_x_187:
[----:B------:R-:W0:Y:S01]  /*6c50*/  LDC R4, c[0x0][0x28c] ;  /* 0x0000a300ff047b82 */ /* 0x000e220000000800 */
[----:B------:R-:W-:Y:S01]  /*6c60*/  BSSY B1, `(.L_x_165) ;  /* 0x0000043000017945 */ /* 0x000fe20003800000 */
[----:B0-----:R-:W-:-:S13]  /*6c70*/  ISETP.LT.OR P6, PT, R4, 0x1, !P6 ;  /* 0x000000010400780c */ /* 0x001fda00077c1670 */
[----:B------:R-:W-:Y:S05]  /*6c80*/  @P6 BRA `(.L_x_166) ;  /* 0x0000000400006947 */ /* 0x000fea0003800000 */
[----:B------:R-:W-:Y:S02]  /*6c90*/  IMAD.SHL.U32 R22, R22, 0x40, RZ ;  /* 0x0000004016167824 */ /* 0x000fe400078e00ff */
[----:B------:R-:W-:Y:S02]  /*6ca0*/  IMAD.SHL.U32 R18, R18, 0x80, RZ ;  /* 0x0000008012127824 */ /* 0x000fe400078e00ff */
[----:B------:R-:W-:Y:S02]  /*6cb0*/  IMAD.MOV.U32 R13, RZ, RZ, RZ ;  /* 0x000000ffff0d7224 */ /* 0x000fe400078e00ff */
[----:B------:R-:W-:Y:S02]  /*6cc0*/  IMAD.U32 R14, RZ, RZ, UR21 ;  /* 0x00000015ff0e7e24 */ /* 0x000fe4000f8e00ff */
[----:B------:R-:W-:Y:S02]  /*6cd0*/  IMAD.MOV.U32 R4, RZ, RZ, R3 ;  /* 0x000000ffff047224 */ /* 0x000fe400078e0003 */
[----:B------:R-:W-:-:S07]  /*6ce0*/  IMAD.MOV.U32 R5, RZ, RZ, R8 ;  /* 0x000000ffff057224 */ /* 0x000fce00078e0008 */
.L_x_170:
[----:B------:R-:W0:Y:S01]  /*6cf0*/  S2R R7, SR_CgaCtaId ;  /* 0x0000000000077919 */ /* 0x000e220000008800 */
[----:B------:R-:W-:-:S04]  /*6d00*/  MOV R6, 0x400 ;  /* 0x0000040000067802 */ /* 0x000fc80000000f00 */
[----:B0-----:R-:W-:Y:S02]  /*6d10*/  LEA R12, R7, R6, 0x18 ;  /* 0x00000006070c7211 */ /* 0x001fe400078ec0ff */
[----:B------:R-:W-:Y:S01]  /*6d20*/  SHF.L.U32 R6, R4, 0x1f, RZ ;  /* 0x0000001f04067819 */ /* 0x000fe200000006ff */
[----:B------:R-:W0:Y:S02]  /*6d30*/  @!P2 LDC R7, c[0x0][0x500] ;  /* 0x00014000ff07ab82 */ /* 0x000e240000000800 */
[----:B------:R-:W-:-:S04]  /*6d40*/  IMAD R11, R5, 0x8, R12 ;  /* 0x00000008050b7824 */ /* 0x000fc800078e020c */
[----:B------:R-:W1:Y:S02]  /*6d50*/  SYNCS.PHASECHK.TRANS64.TRYWAIT P1, [R11+URZ+0x18], R6 ;  /* 0x000018060b0075a7 */ /* 0x000e64000802017f */
[----:B-1----:R-:W-:Y:S05]  /*6d60*/  @!P1 BRA `(.L_x_167) ;  /* 0x0000000c00b89947 */ /* 0x002fea0003800000 */
.L_x_188:
[----:B-1----:R-:W-:Y:S01]  /*6d70*/  PRMT R6, R9, 0x9910, RZ ;  /* 0x0000991009067816 */ /* 0x002fe200000000ff */
[----:B0-----:R0:W-:Y:S03]  /*6d80*/  @!P2 SYNCS.ARRIVE.TRANS64 RZ, [R11+URZ], R7 ;  /* 0x000000070bffa9a7 */ /* 0x0011e6000800003f */
[----:B------:R-:W-:-:S13]  /*6d90*/  ISETP.NE.AND P1, PT, R6, 0x2, PT ;  /* 0x000000020600780c */ /* 0x000fda0003f25270 */
[----:B0-----:R-:W-:Y:S05]  /*6da0*/  @P1 BRA `(.L_x_168) ;  /* 0x0000000000041947 */ /* 0x001fea0003800000 */
[----:B------:R-:W-:Y:S01]  /*6db0*/  BPT.TRAP 0x1 ;  /* 0x000000040000795c */ /* 0x000fe20000300000 */
.L_x_168:
[----:B------:R-:W-:Y:S05]  /*6dc0*/  @P0 BRA `(.L_x_169) ;  /* 0x0000000000040947 */ /* 0x000fea0003800000 */
[----:B------:R-:W-:Y:S01]  /*6dd0*/  BPT.TRAP 0x1 ;  /* 0x000000040000795c */ /* 0x000fe20000300000 */
.L_x_169:
[--C-:B------:R-:W-:Y:S01]  /*6de0*/  IMAD R6, R5, 0x4000, R12.reuse ;  /* 0x0000400005067824 */ /* 0x100fe200078e020c */
[----:B------:R-:W-:Y:S01]  /*6df0*/  R2UR UR34, R13 ;  /* 0x000000000d2272ca */ /* 0x000fe200000e0000 */
[----:B------:R-:W-:Y:S01]  /*6e00*/  IMAD R12, R5, 0x8000, R12 ;  /* 0x00008000050c7824 */ /* 0x000fe200078e020c */
[----:B------:R-:W-:Y:S01]  /*6e10*/  R2UR UR33, R11 ;  /* 0x000000000b2172ca */ /* 0x000fe200000e0000 */
[----:B------:R-:W-:Y:S01]  /*6e20*/  VIADD R14, R14, 0xffffffff ;  /* 0xffffffff0e0e7836 */ /* 0x000fe20000000000 */
[----:B------:R-:W-:Y:S01]  /*6e30*/  R2UR UR24, R6 ;  /* 0x00000000061872ca */ /* 0x000fe200000e0000 */
[----:B------:R-:W-:Y:S01]  /*6e40*/  UIADD3 UR6, UP0, UR22, 0xf0, URZ ;  /* 0x000000f016067890 */ /* 0x000fe2000ff1e03f */
[----:B------:R-:W-:Y:S01]  /*6e50*/  R2UR UR8, R12 ;  /* 0x000000000c0872ca */ /* 0x000fe200000e0000 */
[----:B------:R-:W-:Y:S01]  /*6e60*/  UIADD3 UR30, UP1, UR22, 0x1f0, URZ ;  /* 0x000001f0161e7890 */ /* 0x000fe2000ff3e03f */
[----:B------:R-:W-:Y:S01]  /*6e70*/  R2UR UR36, R19 ;  /* 0x00000000132472ca */ /* 0x000fe200000e0000 */
[----:B------:R-:W-:Y:S01]  /*6e80*/  UIADD3.X UR7, URZ, UR23, URZ, UP0, !UPT ;  /* 0x000000173f077290 */ /* 0x000fe200087fe43f */
[----:B------:R-:W-:Y:S01]  /*6e90*/  R2UR UR35, R22 ;  /* 0x00000000162372ca */ /* 0x000fe200000e0000 */
[----:B------:R-:W-:Y:S01]  /*6ea0*/  UIADD3.X UR31, URZ, UR23, URZ, UP1, !UPT ;  /* 0x000000173f1f7290 */ /* 0x000fe20008ffe43f */
[----:B------:R-:W-:Y:S01]  /*6eb0*/  R2UR UR19, R18 ;  /* 0x00000000121372ca */ /* 0x000fe200000e0000 */
[----:B------:R-:W-:Y:S01]  /*6ec0*/  UIADD3 UR26, UR34, 0x40, URZ ;  /* 0x00000040221a7890 */ /* 0x000fe2000fffe03f */
[----:B------:R-:W-:Y:S01]  /*6ed0*/  ISETP.GT.AND P3, PT, R14, 0x1, PT ;  /* 0x000000010e00780c */ /* 0x000fe20003f64270 */
[----:B------:R-:W-:Y:S01]  /*6ee0*/  VIADD R5, R5, 0x1 ;  /* 0x0000000105057836 */ /* 0x000fe20000000000 */
[----:B------:R-:W-:Y:S01]  /*6ef0*/  UMOV UR14, 0x0 ;  /* 0x00000000000e7882 */ /* 0x000fe20000000000 */
[----:B------:R-:W-:Y:S01]  /*6f00*/  UIADD3 UR32, UR24, 0x100, URZ ;  /* 0x0000010018207890 */ /* 0x000fe2000fffe03f */
[----:B------:R-:W-:Y:S01]  /*6f10*/  VIADD R13, R13, 0x80 ;  /* 0x000000800d0d7836 */ /* 0x000fe20000000000 */
[----:B------:R-:W-:Y:S01]  /*6f20*/  UIADD3 UR24, UR24, 0x2100, URZ ;  /* 0x0000210018187890 */ /* 0x000fe2000fffe03f */
[----:B------:R-:W-:Y:S01]  /*6f30*/  ISETP.NE.AND P1, PT, R5, 0x3, PT ;  /* 0x000000030500780c */ /* 0x000fe20003f25270 */
[----:B------:R-:W-:-:S02]  /*6f40*/  UIADD3 UR16, UR8, 0xc100, URZ ;  /* 0x0000c10008107890 */ /* 0x000fc4000fffe03f */
[----:B------:R-:W-:Y:S01]  /*6f50*/  UIADD3 UR8, UR8, 0x10100, URZ ;  /* 0x0001010008087890 */ /* 0x000fe2000fffe03f */
[----:B------:R-:W-:Y:S01]  /*6f60*/  SEL R7, RZ, 0x1, P1 ;  /* 0x00000001ff077807 */ /* 0x000fe20000800000 */
[----:B------:R-:W-:Y:S01]  /*6f70*/  UMOV UR15, 0x10000000 ;  /* 0x10000000000f7882 */ /* 0x000fe20000000000 */
[----:B------:R-:W-:Y:S01]  /*6f80*/  UMOV UR25, UR33 ;  /* 0x0000002100197c82 */ /* 0x000fe20008000000 */
[----:B------:R-:W-:Y:S01]  /*6f90*/  UMOV UR28, UR36 ;  /* 0x00000024001c7c82 */ /* 0x000fe20008000000 */
[----:B------:R-:W-:Y:S01]  /*6fa0*/  UMOV UR27, UR35 ;  /* 0x00000023001b7c82 */ /* 0x000fe20008000000 */
[----:B------:R-:W-:Y:S01]  /*6fb0*/  UMOV UR17, UR33 ;  /* 0x0000002100117c82 */ /* 0x000fe20008000000 */
[----:B------:R-:W-:Y:S01]  /*6fc0*/  UMOV UR18, UR34 ;  /* 0x0000002200127c82 */ /* 0x000fe20008000000 */
[----:B------:R-:W-:Y:S01]  /*6fd0*/  UMOV UR20, UR36 ;  /* 0x0000002400147c82 */ /* 0x000fe20008000000 */
[----:B------:R0:W-:Y:S01]  /*6fe0*/  UTMALDG.3D [UR32], [UR6], desc[UR14] ;  /* 0x00000e20060075b4 */ /* 0x0001e20008011000 */
[----:B------:R-:W-:Y:S01]  /*6ff0*/  UMOV UR9, UR33 ;  /* 0x0000002100097c82 */ /* 0x000fe20008000000 */
[----:B------:R-:W-:Y:S01]  /*7000*/  UMOV UR11, UR19 ;  /* 0x00000013000b7c82 */ /* 0x000fe20008000000 */
[----:B------:R-:W-:Y:S01]  /*7010*/  UMOV UR12, UR36 ;  /* 0x00000024000c7c82 */ /* 0x000fe20008000000 */
[----:B------:R-:W-:Y:S01]  /*7020*/  UMOV UR10, UR26 ;  /* 0x0000001a000a7c82 */ /* 0x000fe20008000000 */
[----:B------:R-:W-:-:S02]  /*7030*/  LOP3.LUT R4, R4, R7, RZ, 0x3c, !PT ;  /* 0x0000000704047212 */ /* 0x000fc400078e3cff */
[----:B------:R-:W-:Y:S01]  /*7040*/  SEL R5, R5, RZ, P1 ;  /* 0x000000ff05057207 */ /* 0x000fe20000800000 */
[----:B------:R0:W-:Y:S01]  /*7050*/  UTMALDG.3D [UR24], [UR6], desc[UR14] ;  /* 0x00000e18060075b4 */ /* 0x0001e20008011000 */
[----:B------:R0:W-:Y:S01]  /*7060*/  UTMALDG.3D [UR16], [UR30], desc[UR14] ;  /* 0x00000e101e0075b4 */ /* 0x0001e20008011000 */
[----:B------:R0:W-:Y:S02]  /*7070*/  UTMALDG.3D [UR8], [UR30], desc[UR14] ;  /* 0x00000e081e0075b4 */ /* 0x0001e40008011000 */
[----:B0-----:R-:W-:Y:S05]  /*7080*/  @P3 BRA `(.L_x_170) ;  /* 0xfffffffc00183947 */ /* 0x001fea000383ffff */
.L_x_166:
[----:B------:R-:W-:Y:S05]  /*7090*/  BSYNC B1 ;  /* 0x0000000000017941 */ /* 0x000fea0003800000 */
.L_x_165:
[----:B------:R-:W2:Y:S01]  /*70a0*/  LDL.64 R20, [R1] ;  /* 0x0000000001147983 */ /* 0x000ea20000100a00 */
[----:B------:R-:W-:Y:S01]  /*70b0*/  LOP3.LUT P4, RZ, R10, 0xff, RZ, 0xc0, !PT ;  /* 0x000000ff0aff7812 */ /* 0x000fe2000788c0ff */
[----:B------:R-:W-:Y:S01]  /*70c0*/  VIADD R7, R8, UR40 ;  /* 0x0000002808077c36 */ /* 0x000fe20008000000 */
[----:B------:R-:W-:Y:S01]  /*70d0*/  ULDC.64 UR6, c[0x0][0x650] ;  /* 0x0001940000067ab9 */ /* 0x000fe20000000a00 */
[----:B------:R-:W-:Y:S01]  /*70e0*/  IMAD.U32 R8, RZ, RZ, UR40 ;  /* 0x00000028ff087e24 */ /* 0x000fe2000f8e00ff */
[----:B------:R-:W-:Y:S01]  /*70f0*/  UISETP.GE.U32.AND UP0, UPT, UR40, 0x3, UPT ;  /* 0x000000032800788c */ /* 0x000fe2000bf06070 */
[----:B------:R-:W-:Y:S01]  /*7100*/  BSSY B1, `(.L_x_171) ;  /* 0x000006b000017945 */ /* 0x000fe20003800000 */
[----:B------:R-:W-:Y:S01]  /*7110*/  ISETP.GT.U32.AND P1, PT, R7, 0x2, PT ;  /* 0x000000020700780c */ /* 0x000fe20003f24070 */
[----:B------:R-:W-:Y:S01]  /*7120*/  IMAD.MOV.U32 R22, RZ, RZ, -0x1 ;  /* 0xffffffffff167424 */ /* 0x000fe200078e00ff */
[----:B------:R-:W-:Y:S01]  /*7130*/  PRMT R10, RZ, 0x7610, R10 ;  /* 0x00007610ff0a7816 */ /* 0x000fe2000000000a */
[----:B------:R-:W-:Y:S01]  /*7140*/  IMAD.MOV.U32 R18, RZ, RZ, -0x1 ;  /* 0xffffffffff127424 */ /* 0x000fe200078e00ff */
[----:B------:R-:W-:Y:S01]  /*7150*/  ISETP.LT.U32.AND P1, PT, R8, 0x3, P1 ;  /* 0x000000030800780c */ /* 0x000fe20000f21070 */
[----:B------:R-:W-:Y:S01]  /*7160*/  IMAD.MOV.U32 R19, RZ, RZ, -0x1 ;  /* 0xffffffffff137424 */ /* 0x000fe200078e00ff */
[----:B------:R-:W-:Y:S01]  /*7170*/  PLOP3.LUT P3, PT, PT, PT, UP0, 0x80, 0x0 ;  /* 0x000000000000781c */ /* 0x000fe20003f6f008 */
[----:B------:R-:W0:Y:S01]  /*7180*/  @P4 S2R R5, SR_CgaCtaId ;  /* 0x0000000000054919 */ /* 0x000e220000008800 */
[----:B------:R-:W-:-:S04]  /*7190*/  @P4 MOV R4, 0x400 ;  /* 0x0000040000044802 */ /* 0x000fc80000000f00 */
[----:B0-----:R-:W-:Y:S01]  /*71a0*/  @P4 LEA R6, R5, R4, 0x18 ;  /* 0x0000000405064211 */ /* 0x001fe200078ec0ff */
[----:B------:R-:W-:Y:S01]  /*71b0*/  IMAD.WIDE.U32 R4, R7, -0x55555555, RZ ;  /* 0xaaaaaaab07047825 */ /* 0x000fe200078e00ff */
[----:B------:R-:W-:Y:S02]  /*71c0*/  SEL R4, RZ, 0x1, !P1 ;  /* 0x00000001ff047807 */ /* 0x000fe40004800000 */
[----:B------:R0:W-:Y:S02]  /*71d0*/  @P4 SYNCS.ARRIVE.TRANS64.A1T0 RZ, [R6+URZ+0x68], RZ ;  /* 0x000068ff06ff49a7 */ /* 0x0001e4000810003f */
[----:B------:R-:W-:Y:S02]  /*71e0*/  LOP3.LUT R3, R3, R4, RZ, 0x3c, !PT ;  /* 0x0000000403037212 */ /* 0x000fe400078e3cff */
[----:B------:R-:W-:Y:S02]  /*71f0*/  PRMT R4, RZ, 0x7610, R4 ;  /* 0x00007610ff047816 */ /* 0x000fe40000000004 */
[----:B0-----:R-:W-:-:S04]  /*7200*/  SHF.R.U32.HI R6, RZ, 0x1, R5 ;  /* 0x00000001ff067819 */ /* 0x001fc80000011605 */
[----:B------:R-:W-:Y:S01]  /*7210*/  @P3 LOP3.LUT R3, R3, 0x1, R6, 0x78, !PT ;  /* 0x0000000103033812 */ /* 0x000fe200078e7806 */
[----:B------:R-:W-:Y:S01]  /*7220*/  IMAD R8, R6, -0x3, R7 ;  /* 0xfffffffd06087824 */ /* 0x000fe200078e0207 */
[----:B--2---:R-:W-:-:S04]  /*7230*/  IADD3 R16, P4, R16, R20, RZ ;  /* 0x0000001410107210 */ /* 0x004fc80007f9e0ff */
[----:B------:R-:W-:Y:S01]  /*7240*/  ISETP.GE.U32.AND P1, PT, R16, UR6, PT ;  /* 0x0000000610007c0c */ /* 0x000fe2000bf26070 */
[----:B------:R-:W-:-:S05]  /*7250*/  IMAD.X R17, R17, 0x1, R0, P4 ;  /* 0x0000000111117824 */ /* 0x000fca00020e0600 */
[----:B------:R-:W-:-:S13]  /*7260*/  ISETP.GE.U32.AND.EX P1, PT, R17, UR7, PT, P1 ;  /* 0x0000000711007c0c */ /* 0x000fda000bf26110 */
[----:B------:R-:W-:Y:S05]  /*7270*/  @P1 BRA `(.L_x_172) ;  /* 0x00000004004c1947 */ /* 0x000fea0003800000 */
[----:B------:R-:W0:Y:S01]  /*7280*/  S2R R12, SR_CTAID.X ;  /* 0x00000000000c7919 */ /* 0x000e220000002500 */
[----:B------:R-:W-:Y:S01]  /*7290*/  ULDC.64 UR6, c[0x0][0x628] ;  /* 0x00018a0000067ab9 */ /* 0x000fe20000000a00 */
[----:B------:R-:W1:Y:S01]  /*72a0*/  LDC R13, c[0x0][0x144] ;  /* 0x00005100ff0d7b82 */ /* 0x000e620000000800 */
[----:B------:R-:W-:Y:S01]  /*72b0*/  ISETP.NE.U32.AND P1, PT, RZ, UR6, PT ;  /* 0x00000006ff007c0c */ /* 0x000fe2000bf25070 */
[----:B------:R-:W2:Y:S01]  /*72c0*/  S2R R11, SR_CTAID.Y ;  /* 0x00000000000b7919 */ /* 0x000ea20000002600 */
[----:B------:R-:W-:Y:S01]  /*72d0*/  ULDC UR8, c[0x0][0x150] ;  /* 0x0000540000087ab9 */ /* 0x000fe20000000800 */
[----:B------:R-:W-:Y:S01]  /*72e0*/  ULDC UR9, c[0x0][0x630] ;  /* 0x00018c0000097ab9 */ /* 0x000fe20000000800 */
[----:B------:R-:W-:Y:S01]  /*72f0*/  ISETP.NE.AND.EX P1, PT, RZ, UR7, PT, P1 ;  /* 0x00000007ff007c0c */ /* 0x000fe2000bf25310 */
[----:B------:R-:W-:Y:S01]  /*7300*/  IMAD.MOV.U32 R4, RZ, RZ, R16 ;  /* 0x000000ffff047224 */ /* 0x000fe200078e0010 */
[----:B0-----:R-:W-:-:S05]  /*7310*/  I2FP.F32.U32 R5, R12 ;  /* 0x0000000c00057245 */ /* 0x001fca0000201000 */
[----:B------:R-:W-:Y:S01]  /*7320*/  FMUL R14, R5, UR8 ;  /* 0x00000008050e7c20 */ /* 0x000fe20008400000 */
[----:B------:R-:W-:-:S05]  /*7330*/  IMAD.MOV.U32 R5, RZ, RZ, R17 ;  /* 0x000000ffff057224 */ /* 0x000fca00078e0011 */
[----:B--2---:R-:W-:Y:S05]  /*7340*/  @!P1 BRA `(.L_x_173) ;  /* 0x0000000000289947 */ /* 0x004fea0003800000 */
[----:B------:R-:W-:Y:S02]  /*7350*/  ULDC UR8, c[0x0][0x634] ;  /* 0x00018d0000087ab9 */ /* 0x000fe40000000800 */
[----:B------:R-:W-:-:S05]  /*7360*/  IADD3 R5, P1, R16, UR8, RZ ;  /* 0x0000000810057c10 */ /* 0x000fca000ff3e0ff */
[----:B------:R-:W-:-:S04]  /*7370*/  IMAD.X R15, RZ, RZ, R17, P1 ;  /* 0x000000ffff0f7224 */ /* 0x000fc800008e0611 */
[----:B------:R-:W-:-:S04]  /*7380*/  IMAD.WIDE.U32 R6, R15, UR6, RZ ;  /* 0x000000060f067c25 */ /* 0x000fc8000f8e00ff */
[----:B------:R-:W-:-:S04]  /*7390*/  IMAD.WIDE.U32 R6, P1, R5, UR7, R6 ;  /* 0x0000000705067c25 */ /* 0x000fc8000f820006 */
[----:B------:R-:W-:-:S04]  /*73a0*/  IMAD.WIDE.U32 R4, R5, UR6, RZ ;  /* 0x0000000605047c25 */ /* 0x000fc8000f8e00ff */
[----:B------:R-:W-:Y:S01]  /*73b0*/  IMAD.MOV.U32 R4, RZ, RZ, R7 ;  /* 0x000000ffff047224 */ /* 0x000fe200078e0007 */
[----:B------:R-:W-:Y:S01]  /*73c0*/  IADD3 RZ, P3, R5, R6, RZ ;  /* 0x0000000605ff7210 */ /* 0x000fe20007f7e0ff */
[----:B------:R-:W-:-:S04]  /*73d0*/  IMAD.X R5, RZ, RZ, RZ, P1 ;  /* 0x000000ffff057224 */ /* 0x000fc800008e06ff */
[----:B------:R-:W-:-:S08]  /*73e0*/  IMAD.WIDE.U32.X R4, R15, UR7, R4, P3 ;  /* 0x000000070f047c25 */ /* 0x000fd000098e0404 */
.L_x_173:
[--C-:B------:R-:W-:Y:S01]  /*73f0*/  SHF.R.U64 R19, R4, UR9, R5.reuse ;  /* 0x0000000904137c19 */ /* 0x100fe20008001205 */
[----:B------:R-:W0:Y:S01]  /*7400*/  F2I.U32.TRUNC.NTZ R14, R14 ;  /* 0x0000000e000e7305 */ /* 0x000e22000020f000 */
[----:B------:R-:W-:Y:S01]  /*7410*/  SHF.R.U32.HI R4, RZ, UR9, R5 ;  /* 0x00000009ff047c19 */ /* 0x000fe20008011605 */
[----:B------:R-:W-:Y:S01]  /*7420*/  ULDC.64 UR6, c[0x0][0x620] ;  /* 0x0001880000067ab9 */ /* 0x000fe20000000a00 */
[----:B------:R-:W-:Y:S01]  /*7430*/  IADD3 R7, P1, RZ, -R19, RZ ;  /* 0x80000013ff077210 */ /* 0x000fe20007f3e0ff */
[----:B------:R-:W-:Y:S01]  /*7440*/  ULDC.64 UR8, c[0x0][0x640] ;  /* 0x0001900000087ab9 */ /* 0x000fe20000000a00 */
[----:B------:R-:W2:Y:S03]  /*7450*/  LDC R18, c[0x0][0x148] ;  /* 0x00005200ff127b82 */ /* 0x000ea60000000800 */
[----:B------:R-:W-:Y:S01]  /*7460*/  IMAD.X R4, RZ, RZ, ~R4, P1 ;  /* 0x000000ffff047224 */ /* 0x000fe200008e0e04 */
[----:B------:R-:W-:-:S03]  /*7470*/  ISETP.NE.U32.AND P1, PT, RZ, UR8, PT ;  /* 0x00000008ff007c0c */ /* 0x000fc6000bf25070 */
[----:B------:R-:W-:Y:S01]  /*7480*/  IMAD R6, R4, UR6, RZ ;  /* 0x0000000604067c24 */ /* 0x000fe2000f8e02ff */
[----:B------:R-:W-:Y:S01]  /*7490*/  ISETP.NE.AND.EX P1, PT, RZ, UR9, PT, P1 ;  /* 0x00000009ff007c0c */ /* 0x000fe2000bf25310 */
[----:B------:R-:W-:Y:S01]  /*74a0*/  IMAD.WIDE.U32 R4, R7, UR6, R16 ;  /* 0x0000000607047c25 */ /* 0x000fe2000f8e0010 */
[----:B------:R-:W-:-:S03]  /*74b0*/  ULDC UR6, c[0x0][0x618] ;  /* 0x0001860000067ab9 */ /* 0x000fc60000000800 */
[----:B------:R-:W-:Y:S01]  /*74c0*/  IMAD R7, R7, UR7, R6 ;  /* 0x0000000707077c24 */ /* 0x000fe2000f8e0206 */
[----:B------:R-:W-:Y:S01]  /*74d0*/  ULDC UR7, c[0x0][0x154] ;  /* 0x0000550000077ab9 */ /* 0x000fe20000000800 */
[----:B0-----:R-:W-:Y:S02]  /*74e0*/  IMAD.MOV R6, RZ, RZ, -R14 ;  /* 0x000000ffff067224 */ /* 0x001fe400078e0a0e */
[----:B------:R-:W-:Y:S02]  /*74f0*/  IMAD.IADD R5, R5, 0x1, R7 ;  /* 0x0000000105057824 */ /* 0x000fe400078e0207 */
[----:B-1----:R-:W-:Y:S01]  /*7500*/  IMAD R12, R13, R6, R12 ;  /* 0x000000060d0c7224 */ /* 0x002fe200078e020c */
[----:B------:R-:W-:Y:S02]  /*7510*/  I2FP.F32.U32 R6, R11 ;  /* 0x0000000b00067245 */ /* 0x000fe40000201000 */
[--C-:B------:R-:W-:Y:S02]  /*7520*/  SHF.R.U64 R13, R4, UR6, R5.reuse ;  /* 0x00000006040d7c19 */ /* 0x100fe40008001205 */
[----:B------:R-:W-:Y:S01]  /*7530*/  SHF.R.U32.HI R4, RZ, UR6, R5 ;  /* 0x00000006ff047c19 */ /* 0x000fe20008011605 */
[----:B------:R-:W-:Y:S01]  /*7540*/  FMUL R6, R6, UR7 ;  /* 0x0000000706067c20 */ /* 0x000fe20008400000 */
[----:B------:R-:W-:-:S02]  /*7550*/  ULDC UR6, c[0x0][0x608] ;  /* 0x0001820000067ab9 */ /* 0x000fc40000000800 */
[--C-:B------:R-:W-:Y:S01]  /*7560*/  SHF.R.U64 R15, R13, UR6, R4.reuse ;  /* 0x000000060d0f7c19 */ /* 0x100fe20008001204 */
[----:B------:R0:W1:Y:S01]  /*7570*/  F2I.U32.TRUNC.NTZ R20, R6 ;  /* 0x0000000600147305 */ /* 0x000062000020f000 */
[----:B------:R-:W-:Y:S01]  /*7580*/  SHF.R.U32.HI R4, RZ, UR6, R4 ;  /* 0x00000006ff047c19 */ /* 0x000fe20008011604 */
[----:B------:R-:W-:-:S03]  /*7590*/  ULDC UR6, c[0x0][0x658] ;  /* 0x0001960000067ab9 */ /* 0x000fc60000000800 */
[--C-:B------:R-:W-:Y:S02]  /*75a0*/  SHF.R.U64 R14, R15, UR6, R4.reuse ;  /* 0x000000060f0e7c19 */ /* 0x100fe40008001204 */
[----:B------:R-:W-:-:S03]  /*75b0*/  SHF.R.U32.HI R21, RZ, UR6, R4 ;  /* 0x00000006ff157c19 */ /* 0x000fc60008011604 */
[----:B------:R-:W-:Y:S02]  /*75c0*/  IMAD.MOV.U32 R4, RZ, RZ, R14 ;  /* 0x000000ffff047224 */ /* 0x000fe400078e000e */
[----:B------:R-:W-:Y:S01]  /*75d0*/  IMAD.MOV.U32 R5, RZ, RZ, R21 ;  /* 0x000000ffff057224 */ /* 0x000fe200078e0015 */
[----:B0-----:R-:W-:Y:S06]  /*75e0*/  @!P1 BRA `(.L_x_174) ;  /* 0x0000000000289947 */ /* 0x001fec0003800000 */
        /* <DEDUP_REMOVED lines=10> */
.L_x_174:
[----:B------:R-:W-:Y:S01]  /*7690*/  ISETP.NE.AND P1, PT, R2, 0x1, PT ;  /* 0x000000010200780c */ /* 0x000fe20003f25270 */
[----:B------:R-:W-:Y:S01]  /*76a0*/  ULDC UR6, c[0x0][0x648] ;  /* 0x0001920000067ab9 */ /* 0x000fe20000000800 */
[----:B------:R-:W-:Y:S01]  /*76b0*/  LOP3.LUT R15, R15, UR5, RZ, 0xc0, !PT ;  /* 0x000000050f0f7c12 */ /* 0x000fe2000f8ec0ff */
[----:B-1----:R-:W-:Y:S01]  /*76c0*/  IMAD.MOV R20, RZ, RZ, -R20 ;  /* 0x000000ffff147224 */ /* 0x002fe200078e0a14 */
[----:B------:R-:W-:Y:S01]  /*76d0*/  SHF.R.U64 R4, R4, UR6, R5 ;  /* 0x0000000604047c19 */ /* 0x000fe20008001205 */
[----:B------:R-:W-:Y:S01]  /*76e0*/  ULDC UR6, c[0x0][0x638] ;  /* 0x00018e0000067ab9 */ /* 0x000fe20000000800 */
[----:B------:R-:W-:Y:S01]  /*76f0*/  LOP3.LUT R13, R13, UR4, RZ, 0xc0, !PT ;  /* 0x000000040d0d7c12 */ /* 0x000fe2000f8ec0ff */
[----:B------:R-:W-:Y:S02]  /*7700*/  ULDC UR7, c[0x0][0x610] ;  /* 0x0001840000077ab9 */ /* 0x000fe40000000800 */
[----:B------:R-:W-:Y:S02]  /*7710*/  IMAD.MOV R5, RZ, RZ, -R4 ;  /* 0x000000ffff057224 */ /* 0x000fe400078e0a04 */
[----:B------:R-:W-:-:S02]  /*7720*/  IMAD R15, R4, UR13, R15 ;  /* 0x0000000d040f7c24 */ /* 0x000fc4000f8e020f */
[----:B--2---:R-:W-:Y:S02]  /*7730*/  @P1 IMAD R12, R18, R20, R11 ;  /* 0x00000014120c1224 */ /* 0x004fe400078e020b */
[----:B------:R-:W-:Y:S01]  /*7740*/  IMAD R14, R5, UR6, R14 ;  /* 0x00000006050e7c24 */ /* 0x000fe2000f8e020e */
[----:B------:R-:W-:Y:S01]  /*7750*/  ULDC UR6, c[0x0][0x600] ;  /* 0x0001800000067ab9 */ /* 0x000fe20000000800 */
[----:B------:R-:W-:Y:S02]  /*7760*/  IMAD R12, R15, UR7, R12 ;  /* 0x000000070f0c7c24 */ /* 0x000fe4000f8e020c */
[----:B------:R-:W-:Y:S02]  /*7770*/  IMAD R5, R14, UR6, R13 ;  /* 0x000000060e057c24 */ /* 0x000fe4000f8e020d */
[----:B------:R-:W-:-:S03]  /*7780*/  IMAD.MOV.U32 R4, RZ, RZ, 0x1 ;  /* 0x00000001ff047424 */ /* 0x000fc600078e00ff */
[----:B------:R-:W-:Y:S02]  /*7790*/  SEL R18, R5, R12, !P1 ;  /* 0x0000000c05127207 */ /* 0x000fe40004800000 */
[----:B------:R-:W-:-:S07]  /*77a0*/  SEL R22, R12, R5, !P1 ;  /* 0x000000050c167207 */ /* 0x000fce0004800000 */
.L_x_172:
[----:B------:R-:W-:Y:S05]  /*77b0*/  BSYNC B1 ;  /* 0x0000000000017941 */ /* 0x000fea0003800000 */
.L_x_171:
[----:B------:R-:W-:-:S13]  /*77c0*/  LOP3.LUT P1, RZ, R4, 0xff, RZ, 0xc0, !PT ;  /* 0x000000ff04ff7812 */ /* 0x000fda000782c0ff */
[----:B------:R-:W-:Y:S05]  /*77d0*/  @P1 BRA `(.L_x_175) ;  /* 0xfffffff400101947 */ /* 0x000fea000383ffff */
[----:B------:R-:W-:Y:S05]  /*77e0*/  BSYNC B0 ;  /* 0x0000000000007941 */ /* 0x000fea0003800000 */
.L_x_163:
[----:B------:R-:W-:-:S03]  /*77f0*/  UMOV UR6, 0xffffffff ;  /* 0xffffffff00067882 */ /* 0x000fc60000000000 */
[----:B------:R-:W-:Y:S05]  /*7800*/  BRA.DIV UR6, `(.L_x_176) ;  /* 0x0000000606247947 */ /* 0x000fea000b800000 */
[----:B------:R-:W-:-:S13]  /*7810*/  ELECT P6, URZ, PT ;  /* 0x00000000003f782f */ /* 0x000fda00038c0000 */
.L_x_191:
[----:B------:R-:W-:Y:S04]  /*7820*/  BSSY B0, `(.L_x_177) ;  /* 0x0000022000007945 */ /* 0x000fe80003800000 */
[----:B------:R-:W-:Y:S05]  /*7830*/  @!P6 BRA `(.L_x_178) ;  /* 0x000000000080e947 */ /* 0x000fea0003800000 */
[----:B------:R-:W-:-:S04]  /*7840*/  LOP3.LUT R23, R23, 0x2, RZ, 0xfc, !PT ;  /* 0x0000000217177812 */ /* 0x000fc800078efcff */
[----:B------:R-:W-:-:S13]  /*7850*/  ISETP.NE.AND P0, PT, R23, 0x3, PT ;  /* 0x000000031700780c */ /* 0x000fda0003f05270 */
[----:B------:R-:W-:Y:S05]  /*7860*/  @!P0 BRA `(.L_x_179) ;  /* 0x0000000000048947 */ /* 0x000fea0003800000 */
[----:B------:R-:W-:Y:S01]  /*7870*/  BPT.TRAP 0x1 ;  /* 0x000000040000795c */ /* 0x000fe20000300000 */
.L_x_179:
[----:B------:R-:W0:Y:S01]  /*7880*/  S2R R5, SR_CgaCtaId ;  /* 0x0000000000057919 */ /* 0x000e220000008800 */
[----:B------:R-:W-:Y:S02]  /*7890*/  MOV R0, 0x400 ;  /* 0x0000040000007802 */ /* 0x000fe40000000f00 */
[----:B------:R-:W-:Y:S02]  /*78a0*/  SHF.L.U32 R2, R3, 0x1f, RZ ;  /* 0x0000001f03027819 */ /* 0x000fe400000006ff */
[----:B0-----:R-:W-:-:S05]  /*78b0*/  LEA R5, R5, R0, 0x18 ;  /* 0x0000000005057211 */ /* 0x001fca00078ec0ff */
[----:B------:R-:W-:-:S04]  /*78c0*/  VIADD R5, R5, 0x18 ;  /* 0x0000001805057836 */ /* 0x000fc80000000000 */
[C---:B------:R-:W-:Y:S02]  /*78d0*/  IMAD R7, R8.reuse, 0x8, R5 ;  /* 0x0000000808077824 */ /* 0x040fe400078e0205 */
[----:B------:R-:W-:Y:S02]  /*78e0*/  VIADD R8, R8, 0x1 ;  /* 0x0000000108087836 */ /* 0x000fe40000000000 */
[----:B------:R-:W0:Y:S03]  /*78f0*/  SYNCS.PHASECHK.TRANS64.TRYWAIT P0, [R7+URZ], R2 ;  /* 0x00000002070075a7 */ /* 0x000e26000800017f */
[----:B------:R-:W-:-:S04]  /*7900*/  ISETP.NE.AND P1, PT, R8, 0x3, PT ;  /* 0x000000030800780c */ /* 0x000fc80003f25270 */
[----:B------:R-:W-:Y:S02]  /*7910*/  SEL R0, RZ, 0x1, P1 ;  /* 0x00000001ff007807 */ /* 0x000fe40000800000 */
[----:B------:R-:W-:Y:S02]  /*7920*/  SEL R8, R8, RZ, P1 ;  /* 0x000000ff08087207 */ /* 0x000fe40000800000 */
[----:B------:R-:W-:-:S03]  /*7930*/  LOP3.LUT R9, R3, R0, RZ, 0x3c, !PT ;  /* 0x0000000003097212 */ /* 0x000fc600078e3cff */
[----:B------:R-:W-:Y:S01]  /*7940*/  IMAD R4, R8, 0x8, R5 ;  /* 0x0000000808047824 */ /* 0x000fe200078e0205 */
[----:B------:R-:W-:Y:S01]  /*7950*/  SHF.L.U32 R3, R9, 0x1f, RZ ;  /* 0x0000001f09037819 */ /* 0x000fe200000006ff */
[----:B0-----:R-:W-:Y:S06]  /*7960*/  @!P0 BRA `(.L_x_180) ;  /* 0x0000000000ec8947 */ /* 0x001fec0003800000 */
.L_x_192:
[----:B------:R-:W1:Y:S01]  /*7970*/  SYNCS.PHASECHK.TRANS64.TRYWAIT P0, [R4+URZ], R3 ;  /* 0x00000003040075a7 */ /* 0x000e62000800017f */
[----:B------:R-:W-:-:S05]  /*7980*/  VIADD R0, R8, 0x1 ;  /* 0x0000000108007836 */ /* 0x000fca0000000000 */
[----:B------:R-:W-:-:S04]  /*7990*/  ISETP.NE.AND P1, PT, R0, 0x3, PT ;  /* 0x000000030000780c */ /* 0x000fc80003f25270 */
[----:B0-----:R-:W-:Y:S02]  /*79a0*/  SEL R2, RZ, 0x1, P1 ;  /* 0x00000001ff027807 */ /* 0x001fe40000800000 */
[----:B------:R-:W-:Y:S02]  /*79b0*/  SEL R0, R0, RZ, P1 ;  /* 0x000000ff00007207 */ /* 0x000fe40000800000 */
[----:B------:R-:W-:Y:S01]  /*79c0*/  LOP3.LUT R2, R9, R2, RZ, 0x3c, !PT ;  /* 0x0000000209027212 */ /* 0x000fe200078e3cff */
[----:B-1----:R-:W-:Y:S06]  /*79d0*/  @!P0 BRA `(.L_x_181) ;  /* 0x0000000000e48947 */ /* 0x002fec0003800000 */
.L_x_193:
[----:B------:R-:W-:Y:S01]  /*79e0*/  IMAD R5, R0, 0x8, R5 ;  /* 0x0000000800057824 */ /* 0x000fe200078e0205 */
[----:B------:R-:W-:-:S07]  /*79f0*/  SHF.L.U32 R0, R2, 0x1f, RZ ;  /* 0x0000001f02007819 */ /* 0x000fce00000006ff */
.L_x_182:
[----:B-1----:R1:W2:Y:S02]  /*7a00*/  SYNCS.PHASECHK.TRANS64.TRYWAIT P0, [R5+URZ], R0 ;  /* 0x00000000050075a7 */ /* 0x0022a4000800017f */
[----:B--2---:R-:W-:Y:S05]  /*7a10*/  @!P0 NANOSLEEP.SYNCS 0x989680 ;  /* 0x009896800000895d */ /* 0x004fea0003900000 */
[----:B------:R-:W2:Y:S02]  /*7a20*/  @!P0 SYNCS.PHASECHK.TRANS64 P0, [R5+URZ], R0 ;  /* 0x00000000050085a7 */ /* 0x000ea4000800007f */
[----:B--2---:R-:W-:Y:S05]  /*7a30*/  @!P0 BRA `(.L_x_182) ;  /* 0xfffffffc00f08947 */ /* 0x004fea000383ffff */
.L_x_178:
[----:B------:R-:W-:Y:S05]  /*7a40*/  BSYNC B0 ;  /* 0x0000000000007941 */ /* 0x000fea0003800000 */
.L_x_177:
[----:B------:R-:W-:Y:S05]  /*7a50*/  EXIT ;  /* 0x000000000000794d */ /* 0x000fea0003800000 */
.L_x_15:
[----:B0-----:R-:W-:-:S04]  /*7a60*/  IMAD.U32 R3, RZ, RZ, UR43 ;  /* 0x0000002bff037e24 */ /* 0x001fc8000f8e00ff */
[----:B------:R0:W1:Y:S03]  /*7a70*/  SYNCS.PHASECHK.TRANS64.TRYWAIT P0, [R3+URZ+-0x8], R0 ;  /* 0xfffff800030075a7 */ /* 0x000066000800017f */
[----:B-1----:R-:W-:Y:S05]  /*7a80*/  @!P0 NANOSLEEP.SYNCS 0x989680 ;  /* 0x009896800000895d */ /* 0x002fea0003900000 */
[----:B------:R-:W1:Y:S02]  /*7a90*/  @!P0 SYNCS.PHASECHK.TRANS64 P0, [R3+URZ+-0x8], R0 ;  /* 0xfffff800030085a7 */ /* 0x000e64000800007f */
[----:B-1----:R-:W-:Y:S05]  /*7aa0*/  @!P0 BRA `(.L_x_15) ;  /* 0xfffffffc00ec8947 */ /* 0x002fea000383ffff */
[----:B------:R-:W-:Y:S05]  /*7ab0*/  BRA `(.L_x_183) ;  /* 0xffffff98009c7947 */ /* 0x000fea000383ffff */
.L_x_20:
[----:B-1----:R1:W2:Y:S02]  /*7ac0*/  SYNCS.PHASECHK.TRANS64.TRYWAIT P1, [R3+URZ], R0 ;  /* 0x00000000030075a7 */ /* 0x0022a4000802017f */
[----:B--2---:R-:W-:Y:S05]  /*7ad0*/  @!P1 NANOSLEEP.SYNCS 0x989680 ;  /* 0x009896800000995d */ /* 0x004fea0003900000 */
[----:B------:R-:W2:Y:S02]  /*7ae0*/  @!P1 SYNCS.PHASECHK.TRANS64 P1, [R3+URZ], R0 ;  /* 0x00000000030095a7 */ /* 0x000ea4000802007f */
[----:B--2---:R-:W-:Y:S05]  /*7af0*/  @!P1 BRA `(.L_x_20) ;  /* 0xfffffffc00f09947 */ /* 0x004fea000383ffff */
[----:B------:R-:W-:Y:S05]  /*7b00*/  BRA `(.L_x_19) ;  /* 0xffffff9c00107947 */ /* 0x000fea000383ffff */
.L_x_25:
[----:B-1----:R-:W-:-:S04]  /*7b10*/  IMAD.U32 R4, RZ, RZ, UR8 ;  /* 0x00000008ff047e24 */ /* 0x002fc8000f8e00ff */
[----:B------:R1:W2:Y:S03]  /*7b20*/  SYNCS.PHASECHK.TRANS64.TRYWAIT P1, [R4+URZ], R3 ;  /* 0x00000003040075a7 */ /* 0x0002a6000802017f */
[----:B--2---:R-:W-:Y:S05]  /*7b30*/  @!P1 NANOSLEEP.SYNCS 0x989680 ;  /* 0x009896800000995d */ /* 0x004fea0003900000 */
[----:B------:R-:W2:Y:S02]  /*7b40*/  @!P1 SYNCS.PHASECHK.TRANS64 P1, [R4+URZ], R3 ;  /* 0x00000003040095a7 */ /* 0x000ea4000802007f */
[----:B--2---:R-:W-:Y:S05]  /*7b50*/  @!P1 BRA `(.L_x_25) ;  /* 0xfffffffc00ec9947 */ /* 0x004fea000383ffff */
[----:B------:R-:W-:Y:S05]  /*7b60*/  BRA `(.L_x_24) ;  /* 0xffffffa000507947 */ /* 0x000fea000383ffff */
.L_x_31:
[----:B0-----:R-:W-:-:S04]  /*7b70*/  IMAD.U32 R3, RZ, RZ, UR43 ;  /* 0x0000002bff037e24 */ /* 0x001fc8000f8e00ff */
[----:B------:R0:W1:Y:S03]  /*7b80*/  SYNCS.PHASECHK.TRANS64.TRYWAIT P0, [R3+URZ+0x8], R0 ;  /* 0x00000800030075a7 */ /* 0x000066000800017f */
[----:B-1----:R-:W-:Y:S05]  /*7b90*/  @!P0 NANOSLEEP.SYNCS 0x989680 ;  /* 0x009896800000895d */ /* 0x002fea0003900000 */
[----:B------:R-:W1:Y:S02]  /*7ba0*/  @!P0 SYNCS.PHASECHK.TRANS64 P0, [R3+URZ+0x8], R0 ;  /* 0x00000800030085a7 */ /* 0x000e64000800007f */
[----:B-1----:R-:W-:Y:S05]  /*7bb0*/  @!P0 BRA `(.L_x_31) ;  /* 0xfffffffc00ec8947 */ /* 0x002fea000383ffff */
[----:B------:R-:W-:Y:S05]  /*7bc0*/  BRA `(.L_x_184) ;  /* 0xffffffa400ec7947 */ /* 0x000fea000383ffff */
.L_x_164:
[----:B------:R-:W-:Y:S01]  /*7bd0*/  BSSY B1, `(.L_x_185) ;  /* 0x0000006000017945 */ /* 0x000fe20003800000 */
[----:B------:R-:W-:-:S07]  /*7be0*/  IMAD.MOV.U32 R15, RZ, RZ, -0x1 ;  /* 0xffffffffff0f7424 */ /* 0x000fce00078e00ff */
[----:B-----5:R-:W-:Y:S05]  /*7bf0*/  WARPSYNC.COLLECTIVE R15, `(.L_x_186) ;  /* 0x000000000f0c7348 */ /* 0x020fea0003c00000 */
[----:B------:R-:W-:Y:S02]  /*7c00*/  ELECT P6, UR62, PT ;  /* 0x00000000003e782f */ /* 0x000fe400038c0000 */
[----:B------:R-:W-:Y:S01]  /*7c10*/  MOV R14, UR62 ;  /* 0x0000003e000e7c02 */ /* 0x000fe20008000f00 */
[----:B-----5:R-:W-:Y:S10]  /*7c20*/  ENDCOLLECTIVE ;  /* 0x000000000000791b */ /* 0x020ff40003800000 */
.L_x_186:
[----:B------:R-:W-:Y:S05]  /*7c30*/  BSYNC B1 ;  /* 0x0000000000017941 */ /* 0x000fea0003800000 */
.L_x_185:
[----:B------:R-:W-:Y:S05]  /*7c40*/  BRA `(.L_x_187) ;  /* 0xfffffff000007947 */ /* 0x000fea000383ffff */
.L_x_167:
[----:B-1----:R1:W2:Y:S02]  /*7c50*/  SYNCS.PHASECHK.TRANS64.TRYWAIT P1, [R11+URZ+0x18], R6 ;  /* 0x000018060b0075a7 */ /* 0x0022a4000802017f */
[----:B--2---:R-:W-:Y:S05]  /*7c60*/  @!P1 NANOSLEEP.SYNCS 0x989680 ;  /* 0x009896800000995d */ /* 0x004fea0003900000 */
[----:B------:R-:W2:Y:S02]  /*7c70*/  @!P1 SYNCS.PHASECHK.TRANS64 P1, [R11+URZ+0x18], R6 ;  /* 0x000018060b0095a7 */ /* 0x000ea4000802007f */
[----:B--2---:R-:W-:Y:S05]  /*7c80*/  @!P1 BRA `(.L_x_167) ;  /* 0xfffffffc00f09947 */ /* 0x004fea000383ffff */
[----:B------:R-:W-:Y:S05]  /*7c90*/  BRA `(.L_x_188) ;  /* 0xfffffff000347947 */ /* 0x000fea000383ffff */
.L_x_176:
[----:B------:R-:W-:Y:S01]  /*7ca0*/  BSSY B0, `(.L_x_189) ;  /* 0x0000006000007945 */ /* 0x000fe20003800000 */
[----:B------:R-:W-:-:S07]  /*7cb0*/  IMAD.MOV.U32 R15, RZ, RZ, -0x1 ;  /* 0xffffffffff0f7424 */ /* 0x000fce00078e00ff */
[----:B-----5:R-:W-:Y:S05]  /*7cc0*/  WARPSYNC.COLLECTIVE R15, `(.L_x_190) ;  /* 0x000000000f0c7348 */ /* 0x020fea0003c00000 */
[----:B------:R-:W-:Y:S02]  /*7cd0*/  ELECT P6, UR62, PT ;  /* 0x00000000003e782f */ /* 0x000fe400038c0000 */
[----:B------:R-:W-:Y:S01]  /*7ce0*/  MOV R14, UR62 ;  /* 0x0000003e000e7c02 */ /* 0x000fe20008000f00 */
[----:B-----5:R-:W-:Y:S10]  /*7cf0*/  ENDCOLLECTIVE ;  /* 0x000000000000791b */ /* 0x020ff40003800000 */
.L_x_190:
[----:B------:R-:W-:Y:S05]  /*7d00*/  BSYNC B0 ;  /* 0x0000000000007941 */ /* 0x000fea0003800000 */
.L_x_189:
[----:B------:R-:W-:Y:S05]  /*7d10*/  BRA `(.L_x_191) ;  /* 0xfffffff800c07947 */ /* 0x000fea000383ffff */
.L_x_180:
[----:B0-----:R0:W1:Y:S02]  /*7d20*/  SYNCS.PHASECHK.TRANS64.TRYWAIT P0, [R7+URZ], R2 ;  /* 0x00000002070075a7 */ /* 0x001064000800017f */
[----:B-1----:R-:W-:Y:S05]  /*7d30*/  @!P0 NANOSLEEP.SYNCS 0x989680 ;  /* 0x009896800000895d */ /* 0x002fea0003900000 */
[----:B------:R-:W1:Y:S02]  /*7d40*/  @!P0 SYNCS.PHASECHK.TRANS64 P0, [R7+URZ], R2 ;  /* 0x00000002070085a7 */ /* 0x000e64000800007f */
[----:B-1----:R-:W-:Y:S05]  /*7d50*/  @!P0 BRA `(.L_x_180) ;  /* 0xfffffffc00f08947 */ /* 0x002fea000383ffff */
[----:B------:R-:W-:Y:S05]  /*7d60*/  BRA `(.L_x_192) ;  /* 0xfffffffc00007947 */ /* 0x000fea000383ffff */
.L_x_181:
[----:B0-----:R0:W1:Y:S02]  /*7d70*/  SYNCS.PHASECHK.TRANS64.TRYWAIT P0, [R4+URZ], R3 ;  /* 0x00000003040075a7 */ /* 0x001064000800017f */
[----:B-1----:R-:W-:Y:S05]  /*7d80*/  @!P0 NANOSLEEP.SYNCS 0x989680 ;  /* 0x009896800000895d */ /* 0x002fea0003900000 */
[----:B------:R-:W1:Y:S02]  /*7d90*/  @!P0 SYNCS.PHASECHK.TRANS64 P0, [R4+URZ], R3 ;  /* 0x00000003040085a7 */ /* 0x000e64000800007f */
[----:B-1----:R-:W-:Y:S05]  /*7da0*/  @!P0 BRA `(.L_x_181) ;  /* 0xfffffffc00f08947 */ /* 0x002fea000383ffff */
[----:B------:R-:W-:Y:S05]  /*7db0*/  BRA `(.L_x_193) ;  /* 0xfffffffc00087947 */ /* 0x000fea000383ffff */
.L_x_194:
[----:B------:R-:W-:-:S00]  /*7dc0*/  BRA `(.L_x_194) ;  /* 0xfffffffc00fc7947 */ /* 0x000fc0000383ffff */
[----:B------:R-:W-:-:S00]  /*7dd0*/  NOP ;  /* 0x0000000000007918 */ /* 0x000fc00000000000 */
        /* <DEDUP_REMOVED lines=10> */
.L_x_195:


//--------------------- .nv.global.init           --------------------------
	.section	.nv.global.init,"aw",@progbits
.nv.global.init:
	.type		$str$22,@object
	.size		$str$22,($str$23 - $str$22)
$str$22:
        /*0000*/ 	.byte	0x6b, 0x5f, 0x74, 0x69, 0x6c, 0x65, 0x5f, 0x63, 0x6f, 0x75, 0x6e, 0x74, 0x20, 0x3e, 0x3d, 0x20
        /*0010*/ 	.byte	0x31, 0x00
	.type		$str$23,@object
	.size		$str$23,(__unnamed_1 - $str$23)
$str$23:
        /*0012*/ 	.byte	0x2f, 0x74, 0x6d, 0x70, 0x2f, 0x63, 0x75, 0x74, 0x6c, 0x61, 0x73, 0x73, 0x5f, 0x73, 0x77, 0x65
        /*0022*/ 	.byte	0x65, 0x70, 0x5f, 0x73, 0x72, 0x63, 0x2f, 0x69, 0x6e, 0x63, 0x6c, 0x75, 0x64, 0x65, 0x2f, 0x63
        /*0032*/ 	.byte	0x75, 0x74, 0x6c, 0x61, 0x73, 0x73, 0x2f, 0x67, 0x65, 0x6d, 0x6d, 0x2f, 0x63, 0x6f, 0x6c, 0x6c
        /*0042*/ 	.byte	0x65, 0x63, 0x74, 0x69, 0x76, 0x65, 0x2f, 0x73, 0x6d, 0x39, 0x30, 0x5f, 0x6d, 0x6d, 0x61, 0x5f
        /*0052*/ 	.byte	0x74, 0x6d, 0x61, 0x5f, 0x67, 0x6d, 0x6d, 0x61, 0x5f, 0x73, 0x73, 0x5f, 0x77, 0x61, 0x72, 0x70
        /*0062*/ 	.byte	0x73, 0x70, 0x65, 0x63, 0x69, 0x61, 0x6c, 0x69, 0x7a, 0x65, 0x64, 0x2e, 0x68, 0x70, 0x70, 0x00
	.type		__unnamed_1,@object
	.size		__unnamed_1,(.L_0 - __unnamed_1)
__unnamed_1:
        /*0072*/ 	.byte	0x76, 0x6f, 0x69, 0x64, 0x20, 0x63, 0x75, 0x74, 0x6c, 0x61, 0x73, 0x73, 0x3a, 0x3a, 0x67, 0x65
        /* <DEDUP_REMOVED lines=179> */
        /*0bb2*/ 	.byte	0x65, 0x6e, 0x74, 0x69, 0x74, 0x79, 0x5d, 0x00
.L_0:


//--------------------- .nv.shared._ZN7cutlass13device_kernelINS_4gemm6kernel13GemmUniversalIN4cute5tupleIJiiiiEEENS1_10collective13CollectiveMmaINS1_34MainloopSm90TmaGmmaWarpSpecializedILi3ENS5_IJNS4_1CILi1EEESB_SB_EEENS1_32KernelTmaWarpSpecializedPingpongEEENS5_IJNSA_ILi64EEENSA_ILi128EEESG_EEENS_6half_tENS5_IJlSB_lEEESI_SJ_NS4_8TiledMMAINS4_8MMA_AtomIJNS4_4SM904GMMA26MMA_64x128x16_F32F16F16_SSILNSN_5MajorE0ELSP_0ELNSN_7ScaleInE1ELSQ_1EEEEEENS4_6LayoutISC_NS5_IJNSA_ILi0EEESU_SU_EEEEENS5_IJNS4_10UnderscoreESX_SX_EEEEENS4_13SM90_TMA_LOADENS4_14ComposedLayoutINS4_7SwizzleILi3ELi4ELi3EEENS4_18smem_ptr_flag_bitsILi16EEENST_INS5_IJNSA_ILi8EEESF_EEENS5_IJSF_SB_EEEEEEEvNS4_8identityES10_S1A_vS1B_EENS_8epilogue10collective6detail29Sm90TmaWarpSpecializedAdapterINS1E_15DefaultEpilogueISI_SJ_SJ_NS1D_6thread17LinearCombinationISI_Li1EffLNS1I_9ScaleType4KindE0ELNS_15FloatRoundStyleE2ESI_EENS1_15EpilogueDefaultEEEEEvvEEEEvNT_6ParamsE --------------------------
	.section	.nv.shared._ZN7cutlass13device_kernelINS_4gemm6kernel13GemmUniversalIN4cute5tupleIJiiiiEEENS1_10collective13CollectiveMmaINS1_34MainloopSm90TmaGmmaWarpSpecializedILi3ENS5_IJNS4_1CILi1EEESB_SB_EEENS1_32KernelTmaWarpSpecializedPingpongEEENS5_IJNSA_ILi64EEENSA_ILi128EEESG_EEENS_6half_tENS5_IJlSB_lEEESI_SJ_NS4_8TiledMMAINS4_8MMA_AtomIJNS4_4SM904GMMA26MMA_64x128x16_F32F16F16_SSILNSN_5MajorE0ELSP_0ELNSN_7ScaleInE1ELSQ_1EEEEEENS4_6LayoutISC_NS5_IJNSA_ILi0EEESU_SU_EEEEENS5_IJNS4_10UnderscoreESX_SX_EEEEENS4_13SM90_TMA_LOADENS4_14ComposedLayoutINS4_7SwizzleILi3ELi4ELi3EEENS4_18smem_ptr_flag_bitsILi16EEENST_INS5_IJNSA_ILi8EEESF_EEENS5_IJSF_SB_EEEEEEEvNS4_8identityES10_S1A_vS1B_EENS_8epilogue10collective6detail29Sm90TmaWarpSpecializedAdapterINS1E_15DefaultEpilogueISI_SJ_SJ_NS1D_6thread17LinearCombinationISI_Li1EffLNS1I_9ScaleType4KindE0ELNS_15FloatRoundStyleE2ESI_EENS1_15EpilogueDefaultEEEEEvvEEEEvNT_6ParamsE,"aw",@nobits
	.sectionflags	@""
	.align	16
	.zero		1024


//--------------------- .nv.shared.reserved.0     --------------------------
	.section	.nv.shared.reserved.0,"aw",@nobits
	.weak		__nv_reservedSMEM_offset_0_alias
	.size		__nv_reservedSMEM_offset_0_alias, 0, 0
	.other		__nv_reservedSMEM_offset_0_alias,@"STO_CUDA_RESERVED_SHARED STV_DEFAULT"
__nv_reservedSMEM_offset_0_alias:
	.zero		0


//--------------------- .nv.global                --------------------------
	.section	.nv.global,"aw",@nobits
.nv.global:
	.type		_ZN39_INTERNAL_64b044d3_4_k_cu_c5374902_28954cute1_E,@object
	.size		_ZN39_INTERNAL_64b044d3_4_k_cu_c5374902_28954cute1_E,(_ZN39_INTERNAL_64b044d3_4_k_cu_c5374902_28954cuda3std3__45__cpo6cbeginE - _ZN39_INTERNAL_64b044d3_4_k_cu_c5374902_28954cute1_E)
_ZN39_INTERNAL_64b044d3_4_k_cu_c5374902_28954cute1_E:
	.zero		1
	.type		_ZN39_INTERNAL_64b044d3_4_k_cu_c5374902_28954cuda3std3__45__cpo6cbeginE,@object
	.size		_ZN39_INTERNAL_64b044d3_4_k_cu_c5374902_28954cuda3std3__45__cpo6cbeginE,(_ZN39_INTERNAL_64b044d3_4_k_cu_c5374902_28954cuda3std3__48in_placeE - _ZN39_INTERNAL_64b044d3_4_k_cu_c5374902_28954cuda3std3__45__cpo6cbeginE)
_ZN39_INTERNAL_64b044d3_4_k_cu_c5374902_28954cuda3std3__45__cpo6cbeginE:
	.zero		1
	.type		_ZN39_INTERNAL_64b044d3_4_k_cu_c5374902_28954cuda3std3__48in_placeE,@object
	.size		_ZN39_INTERNAL_64b044d3_4_k_cu_c5374902_28954cuda3std3__48in_placeE,(_ZN39_INTERNAL_64b044d3_4_k_cu_c5374902_28954cuda3std6ranges3__45__cpo9iter_moveE - _ZN39_INTERNAL_64b044d3_4_k_cu_c5374902_28954cuda3std3__48in_placeE)
_ZN39_INTERNAL_64b044d3_4_k_cu_c5374902_28954cuda3std3__48in_placeE:
	.zero		1
	.type		_ZN39_INTERNAL_64b044d3_4_k_cu_c5374902_28954cuda3std6ranges3__45__cpo9iter_moveE,@object
	.size		_ZN39_INTERNAL_64b044d3_4_k_cu_c5374902_28954cuda3std6ranges3__45__cpo9iter_moveE,(_ZN39_INTERNAL_64b044d3_4_k_cu_c5374902_28954cuda3std3__45__cpo5beginE - _ZN39_INTERNAL_64b044d3_4_k_cu_c5374902_28954cuda3std6ranges3__45__cpo9iter_moveE)
_ZN39_INTERNAL_64b044d3_4_k_cu_c5374902_28954cuda3std6ranges3__45__cpo9iter_moveE:
	.zero		1
	.type		_ZN39_INTERNAL_64b044d3_4_k_cu_c5374902_28954cuda3std3__45__cpo5beginE,@object
	.size		_ZN39_INTERNAL_64b044d3_4_k_cu_c5374902_28954cuda3std3__45__cpo5beginE,(_ZN39_INTERNAL_64b044d3_4_k_cu_c5374902_28954cuda3std3__441_GLOBAL__N__64b044d3_4_k_cu_c5374902_28956ignoreE - _ZN39_INTERNAL_64b044d3_4_k_cu_c5374902_28954cuda3std3__45__cpo5beginE)
_ZN39_INTERNAL_64b044d3_4_k_cu_c5374902_28954cuda3std3__45__cpo5beginE:
	.zero		1
	.type		_ZN39_INTERNAL_64b044d3_4_k_cu_c5374902_28954cuda3std3__441_GLOBAL__N__64b044d3_4_k_cu_c5374902_28956ignoreE,@object
	.size		_ZN39_INTERNAL_64b044d3_4_k_cu_c5374902_28954cuda3std3__441_GLOBAL__N__64b044d3_4_k_cu_c5374902_28956ignoreE,(_ZN39_INTERNAL_64b044d3_4_k_cu_c5374902_28954cute7productE - _ZN39_INTERNAL_64b044d3_4_k_cu_c5374902_28954cuda3std3__441_GLOBAL__N__64b044d3_4_k_cu_c5374902_28956ignoreE)
_ZN39_INTERNAL_64b044d3_4_k_cu_c5374902_28954cuda3std3__441_GLOBAL__N__64b044d3_4_k_cu_c5374902_28956ignoreE:
	.zero		1
	.type		_ZN39_INTERNAL_64b044d3_4_k_cu_c5374902_28954cute7productE,@object
	.size		_ZN39_INTERNAL_64b044d3_4_k_cu_c5374902_28954cute7productE,(_ZN39_INTERNAL_64b044d3_4_k_cu_c5374902_28954cuda3std3__45__cpo3endE - _ZN39_INTERNAL_64b044d3_4_k_cu_c5374902_28954cute7productE)
_ZN39_INTERNAL_64b044d3_4_k_cu_c5374902_28954cute7productE:
	.zero		1
	.type		_ZN39_INTERNAL_64b044d3_4_k_cu_c5374902_28954cuda3std3__45__cpo3endE,@object
	.size		_ZN39_INTERNAL_64b044d3_4_k_cu_c5374902_28954cuda3std3__45__cpo3endE,(_ZN39_INTERNAL_64b044d3_4_k_cu_c5374902_28954cuda3std3__419piecewise_constructE - _ZN39_INTERNAL_64b044d3_4_k_cu_c5374902_28954cuda3std3__45__cpo3endE)
_ZN39_INTERNAL_64b044d3_4_k_cu_c5374902_28954cuda3std3__45__cpo3endE:
	.zero		1
	.type		_ZN39_INTERNAL_64b044d3_4_k_cu_c5374902_28954cuda3std3__419piecewise_constructE,@object
	.size		_ZN39_INTERNAL_64b044d3_4_k_cu_c5374902_28954cuda3std3__419piecewise_constructE,(_ZN39_INTERNAL_64b044d3_4_k_cu_c5374902_28954cuda3std3__45__cpo4cendE - _ZN39_INTERNAL_64b044d3_4_k_cu_c5374902_28954cuda3std3__419piecewise_constructE)
_ZN39_INTERNAL_64b044d3_4_k_cu_c5374902_28954cuda3std3__419piecewise_constructE:
	.zero		1
	.type		_ZN39_INTERNAL_64b044d3_4_k_cu_c5374902_28954cuda3std3__45__cpo4cendE,@object
	.size		_ZN39_INTERNAL_64b044d3_4_k_cu_c5374902_28954cuda3std3__45__cpo4cendE,(_ZN39_INTERNAL_64b044d3_4_k_cu_c5374902_28954cuda3std6ranges3__45__cpo4swapE - _ZN39_INTERNAL_64b044d3_4_k_cu_c5374902_28954cuda3std3__45__cpo4cendE)
_ZN39_INTERNAL_64b044d3_4_k_cu_c5374902_28954cuda3std3__45__cpo4cendE:
	.zero		1
	.type		_ZN39_INTERNAL_64b044d3_4_k_cu_c5374902_28954cuda3std6ranges3__45__cpo4swapE,@object
	.size		_ZN39_INTERNAL_64b044d3_4_k_cu_c5374902_28954cuda3std6ranges3__45__cpo4swapE,(.L_8 - _ZN39_INTERNAL_64b044d3_4_k_cu_c5374902_28954cuda3std6ranges3__45__cpo4swapE)
_ZN39_INTERNAL_64b044d3_4_k_cu_c5374902_28954cuda3std6ranges3__45__cpo4swapE:
	.zero		1
.L_8:


//--------------------- .nv.constant0._ZN7cutlass13device_kernelINS_4gemm6kernel13GemmUniversalIN4cute5tupleIJiiiiEEENS1_10collective13CollectiveMmaINS1_34MainloopSm90TmaGmmaWarpSpecializedILi3ENS5_IJNS4_1CILi1EEESB_SB_EEENS1_32KernelTmaWarpSpecializedPingpongEEENS5_IJNSA_ILi64EEENSA_ILi128EEESG_EEENS_6half_tENS5_IJlSB_lEEESI_SJ_NS4_8TiledMMAINS4_8MMA_AtomIJNS4_4SM904GMMA26MMA_64x128x16_F32F16F16_SSILNSN_5MajorE0ELSP_0ELNSN_7ScaleInE1ELSQ_1EEEEEENS4_6LayoutISC_NS5_IJNSA_ILi0EEESU_SU_EEEEENS5_IJNS4_10UnderscoreESX_SX_EEEEENS4_13SM90_TMA_LOADENS4_14ComposedLayoutINS4_7SwizzleILi3ELi4ELi3EEENS4_18smem_ptr_flag_bitsILi16EEENST_INS5_IJNSA_ILi8EEESF_EEENS5_IJSF_SB_EEEEEEEvNS4_8identityES10_S1A_vS1B_EENS_8epilogue10collective6detail29Sm90TmaWarpSpecializedAdapterINS1E_15DefaultEpilogueISI_SJ_SJ_NS1D_6thread17LinearCombinationISI_Li1EffLNS1I_9ScaleType4KindE0ELNS_15FloatRoundStyleE2ESI_EENS1_15EpilogueDefaultEEEEEvvEEEEvNT_6ParamsE --------------------------
	.section	.nv.constant0._ZN7cutlass13device_kernelINS_4gemm6kernel13GemmUniversalIN4cute5tupleIJiiiiEEENS1_10collective13CollectiveMmaINS1_34MainloopSm90TmaGmmaWarpSpecializedILi3ENS5_IJNS4_1CILi1EEESB_SB_EEENS1_32KernelTmaWarpSpecializedPingpongEEENS5_IJNSA_ILi64EEENSA_ILi128EEESG_EEENS_6half_tENS5_IJlSB_lEEESI_SJ_NS4_8TiledMMAINS4_8MMA_AtomIJNS4_4SM904GMMA26MMA_64x128x16_F32F16F16_SSILNSN_5MajorE0ELSP_0ELNSN_7ScaleInE1ELSQ_1EEEEEENS4_6LayoutISC_NS5_IJNSA_ILi0EEESU_SU_EEEEENS5_IJNS4_10UnderscoreESX_SX_EEEEENS4_13SM90_TMA_LOADENS4_14ComposedLayoutINS4_7SwizzleILi3ELi4ELi3EEENS4_18smem_ptr_flag_bitsILi16EEENST_INS5_IJNSA_ILi8EEESF_EEENS5_IJSF_SB_EEEEEEEvNS4_8identityES10_S1A_vS1B_EENS_8epilogue10collective6detail29Sm90TmaWarpSpecializedAdapterINS1E_15DefaultEpilogueISI_SJ_SJ_NS1D_6thread17LinearCombinationISI_Li1EffLNS1I_9ScaleType4KindE0ELNS_15FloatRoundStyleE2ESI_EENS1_15EpilogueDefaultEEEEEvvEEEEvNT_6ParamsE,"a",@progbits
	.sectionflags	@""
	.align	4
.nv.constant0._ZN7cutlass13device_kernelINS_4gemm6kernel13GemmUniversalIN4cute5tupleIJiiiiEEENS1_10collective13CollectiveMmaINS1_34MainloopSm90TmaGmmaWarpSpecializedILi3ENS5_IJNS4_1CILi1EEESB_SB_EEENS1_32KernelTmaWarpSpecializedPingpongEEENS5_IJNSA_ILi64EEENSA_ILi128EEESG_EEENS_6half_tENS5_IJlSB_lEEESI_SJ_NS4_8TiledMMAINS4_8MMA_AtomIJNS4_4SM904GMMA26MMA_64x128x16_F32F16F16_SSILNSN_5MajorE0ELSP_0ELNSN_7ScaleInE1ELSQ_1EEEEEENS4_6LayoutISC_NS5_IJNSA_ILi0EEESU_SU_EEEEENS5_IJNS4_10UnderscoreESX_SX_EEEEENS4_13SM90_TMA_LOADENS4_14ComposedLayoutINS4_7SwizzleILi3ELi4ELi3EEENS4_18smem_ptr_flag_bitsILi16EEENST_INS5_IJNSA_ILi8EEESF_EEENS5_IJSF_SB_EEEEEEEvNS4_8identityES10_S1A_vS1B_EENS_8epilogue10collective6detail29Sm90TmaWarpSpecializedAdapterINS1E_15DefaultEpilogueISI_SJ_SJ_NS1D_6thread17LinearCombinationISI_Li1EffLNS1I_9ScaleType4KindE0ELNS_15FloatRoundStyleE2ESI_EENS1_15EpilogueDefaultEEEEEvvEEEEvNT_6ParamsE:
	.zero		1664


//--------------------- SYMBOLS --------------------------

	.type		.nv.reservedSmem.offset0,@object
	.size		.nv.reservedSmem.offset0,0x4
	.type		__assertfail,@function
